//
// Generated by NVIDIA NVVM Compiler
//
// Compiler Build ID: CL-36424714
// Cuda compilation tools, release 13.0, V13.0.88
// Based on NVVM 20.0.0
//

.version 9.0
.target sm_100
.address_size 64

	// .globl	_Z11GPU_processPdS_ii
.extern .func  (.param .b32 func_retval0) vprintf
(
	.param .b64 vprintf_param_0,
	.param .b64 vprintf_param_1
)
;
.global .align 1 .b8 $str[10] = {40, 37, 105, 44, 32, 37, 105, 41, 32};
.global .align 1 .b8 $str$1[2] = {10};
.global .align 1 .b8 $str$2[55] = {45, 45, 45, 45, 45, 45, 45, 45, 45, 45, 45, 45, 45, 45, 45, 45, 45, 45, 45, 45, 45, 45, 45, 45, 45, 45, 45, 45, 45, 45, 45, 45, 45, 45, 45, 45, 45, 45, 45, 45, 45, 45, 45, 45, 45, 45, 45, 45, 45, 45, 45, 45, 45, 10};

.visible .entry _Z11GPU_processPdS_ii(
	.param .u64 .ptr .align 1 _Z11GPU_processPdS_ii_param_0,
	.param .u64 .ptr .align 1 _Z11GPU_processPdS_ii_param_1,
	.param .u32 _Z11GPU_processPdS_ii_param_2,
	.param .u32 _Z11GPU_processPdS_ii_param_3
)
{
	.local .align 8 .b8 	__local_depot0[8];
	.reg .b64 	%SP;
	.reg .b64 	%SPL;
	.reg .pred 	%p<15>;
	.reg .b32 	%r<93>;
	.reg .b64 	%rd<117>;
	.reg .b64 	%fd<55>;

	mov.u64 	%SPL, __local_depot0;
	cvta.local.u64 	%SP, %SPL;
	ld.param.u64 	%rd19, [_Z11GPU_processPdS_ii_param_0];
	ld.param.u64 	%rd20, [_Z11GPU_processPdS_ii_param_1];
	ld.param.u32 	%r30, [_Z11GPU_processPdS_ii_param_2];
	ld.param.u32 	%r31, [_Z11GPU_processPdS_ii_param_3];
	setp.lt.s32 	%p1, %r31, 1;
	@%p1 bra 	$L__BB0_20;
	cvta.to.global.u64 	%rd114, %rd20;
	cvta.to.global.u64 	%rd113, %rd19;
	setp.lt.s32 	%p2, %r30, 3;
	shr.u32 	%r32, %r30, 31;
	add.s32 	%r33, %r30, %r32;
	shr.s32 	%r34, %r33, 1;
	add.s32 	%r35, %r34, -1;
	mul.lo.s32 	%r36, %r35, %r30;
	add.s32 	%r1, %r36, %r35;
	add.s32 	%r2, %r1, %r30;
	add.s32 	%r3, %r36, %r34;
	add.s32 	%r4, %r2, 1;
	@%p2 bra 	$L__BB0_12;
	and.b32  	%r54, %r30, 2147483646;
	add.s32 	%r5, %r54, -4;
	mov.b32 	%r84, 0;
	mov.u64 	%rd104, $str$1;
	mov.u64 	%rd106, $str$2;
$L__BB0_3:
	mov.u64 	%rd3, %rd113;
	mov.b32 	%r85, 1;
$L__BB0_4:
	setp.eq.s32 	%p9, %r30, 3;
	add.s32 	%r57, %r85, -1;
	mul.lo.s32 	%r8, %r57, %r30;
	mul.lo.s32 	%r9, %r85, %r30;
	add.s32 	%r86, %r9, %r30;
	mov.b32 	%r91, 1;
	@%p9 bra 	$L__BB0_8;
	mul.wide.u32 	%rd50, %r86, 8;
	add.s64 	%rd5, %rd50, 16;
	add.s32 	%r88, %r8, 1;
	mul.wide.u32 	%rd51, %r9, 8;
	add.s64 	%rd6, %rd51, 16;
	mov.b32 	%r90, 1;
	mov.b32 	%r89, 0;
	mov.u32 	%r87, %r9;
	mov.u64 	%rd115, %rd114;
	mov.u64 	%rd116, %rd3;
$L__BB0_6:
	add.s32 	%r60, %r89, 1;
	mul.wide.s32 	%rd52, %r88, 8;
	add.s64 	%rd53, %rd3, %rd52;
	cvt.s64.s32 	%rd54, %r90;
	add.s32 	%r61, %r9, %r30;
	cvt.s64.s32 	%rd55, %r61;
	add.s64 	%rd56, %rd55, %rd54;
	shl.b64 	%rd57, %rd56, 3;
	add.s64 	%rd58, %rd3, -8;
	add.s64 	%rd59, %rd58, %rd57;
	cvt.s64.s32 	%rd60, %r9;
	add.s64 	%rd61, %rd60, %rd54;
	shl.b64 	%rd62, %rd61, 3;
	add.s64 	%rd63, %rd58, %rd62;
	add.s32 	%r62, %r85, -1;
	mul.lo.s32 	%r63, %r62, %r30;
	cvt.s64.s32 	%rd64, %r63;
	add.s64 	%rd65, %rd64, %rd54;
	shl.b64 	%rd66, %rd65, 3;
	add.s64 	%rd67, %rd58, %rd66;
	add.u64 	%rd68, %SP, 0;
	add.u64 	%rd69, %SPL, 0;
	st.local.v2.u32 	[%rd69], {%r85, %r60};
	mov.u64 	%rd70, $str;
	cvta.global.u64 	%rd71, %rd70;
	{ // callseq 7, 0
	.param .b64 param0;
	st.param.b64 	[param0], %rd71;
	.param .b64 param1;
	st.param.b64 	[param1], %rd68;
	.param .b32 retval0;
	call.uni (retval0), 
	vprintf, 
	(
	param0, 
	param1
	);
	ld.param.b32 	%r64, [retval0];
	} // callseq 7
	ld.global.f64 	%fd1, [%rd67];
	ld.global.f64 	%fd2, [%rd53];
	add.f64 	%fd3, %fd1, %fd2;
	ld.global.f64 	%fd4, [%rd53+8];
	add.f64 	%fd5, %fd3, %fd4;
	ld.global.f64 	%fd6, [%rd63];
	add.f64 	%fd7, %fd5, %fd6;
	add.s32 	%r66, %r87, 1;
	mul.wide.u32 	%rd72, %r66, 8;
	add.s64 	%rd73, %rd3, %rd72;
	ld.global.f64 	%fd8, [%rd73];
	add.f64 	%fd9, %fd7, %fd8;
	add.s64 	%rd74, %rd116, %rd6;
	ld.global.f64 	%fd10, [%rd74];
	add.f64 	%fd11, %fd9, %fd10;
	ld.global.f64 	%fd12, [%rd59];
	add.f64 	%fd13, %fd11, %fd12;
	add.s32 	%r67, %r86, 1;
	mul.wide.u32 	%rd75, %r67, 8;
	add.s64 	%rd76, %rd3, %rd75;
	ld.global.f64 	%fd14, [%rd76];
	add.f64 	%fd15, %fd13, %fd14;
	add.s64 	%rd77, %rd116, %rd5;
	ld.global.f64 	%fd16, [%rd77];
	add.f64 	%fd17, %fd15, %fd16;
	div.rn.f64 	%fd18, %fd17, 0d4022000000000000;
	add.s64 	%rd78, %rd114, %rd72;
	st.global.f64 	[%rd78], %fd18;
	add.s32 	%r17, %r89, 2;
	st.local.v2.u32 	[%rd69], {%r85, %r17};
	{ // callseq 8, 0
	.param .b64 param0;
	st.param.b64 	[param0], %rd71;
	.param .b64 param1;
	st.param.b64 	[param1], %rd68;
	.param .b32 retval0;
	call.uni (retval0), 
	vprintf, 
	(
	param0, 
	param1
	);
	ld.param.b32 	%r68, [retval0];
	} // callseq 8
	ld.global.f64 	%fd19, [%rd53];
	ld.global.f64 	%fd20, [%rd53+8];
	add.f64 	%fd21, %fd19, %fd20;
	ld.global.f64 	%fd22, [%rd53+16];
	add.f64 	%fd23, %fd21, %fd22;
	ld.global.f64 	%fd24, [%rd73];
	add.f64 	%fd25, %fd23, %fd24;
	ld.global.f64 	%fd26, [%rd74];
	add.f64 	%fd27, %fd25, %fd26;
	ld.global.f64 	%fd28, [%rd74+8];
	add.f64 	%fd29, %fd27, %fd28;
	ld.global.f64 	%fd30, [%rd76];
	add.f64 	%fd31, %fd29, %fd30;
	ld.global.f64 	%fd32, [%rd77];
	add.f64 	%fd33, %fd31, %fd32;
	ld.global.f64 	%fd34, [%rd77+8];
	add.f64 	%fd35, %fd33, %fd34;
	div.rn.f64 	%fd36, %fd35, 0d4022000000000000;
	add.s64 	%rd79, %rd115, %rd6;
	st.global.f64 	[%rd79], %fd36;
	add.s64 	%rd116, %rd116, 16;
	add.s32 	%r88, %r88, 2;
	add.s64 	%rd115, %rd115, 16;
	add.s32 	%r87, %r87, 2;
	add.s32 	%r86, %r86, 2;
	setp.ne.s32 	%p10, %r89, %r5;
	add.s32 	%r90, %r89, 3;
	mov.u32 	%r89, %r17;
	@%p10 bra 	$L__BB0_6;
	add.s32 	%r91, %r17, 1;
$L__BB0_8:
	and.b32  	%r70, %r30, 1;
	setp.eq.b32 	%p11, %r70, 1;
	not.pred 	%p12, %p11;
	@%p12 bra 	$L__BB0_10;
	add.u64 	%rd80, %SP, 0;
	add.u64 	%rd81, %SPL, 0;
	st.local.v2.u32 	[%rd81], {%r85, %r91};
	mov.u64 	%rd82, $str;
	cvta.global.u64 	%rd83, %rd82;
	{ // callseq 9, 0
	.param .b64 param0;
	st.param.b64 	[param0], %rd83;
	.param .b64 param1;
	st.param.b64 	[param1], %rd80;
	.param .b32 retval0;
	call.uni (retval0), 
	vprintf, 
	(
	param0, 
	param1
	);
	ld.param.b32 	%r71, [retval0];
	} // callseq 9
	add.s32 	%r73, %r85, -1;
	mul.lo.s32 	%r74, %r73, %r30;
	cvt.s64.s32 	%rd84, %r74;
	cvt.s64.s32 	%rd85, %r91;
	add.s64 	%rd86, %rd85, %rd84;
	shl.b64 	%rd87, %rd86, 3;
	add.s64 	%rd88, %rd3, %rd87;
	ld.global.f64 	%fd37, [%rd88+-8];
	add.s32 	%r75, %r91, %r74;
	mul.wide.s32 	%rd89, %r75, 8;
	add.s64 	%rd90, %rd3, %rd89;
	ld.global.f64 	%fd38, [%rd90];
	add.f64 	%fd39, %fd37, %fd38;
	ld.global.f64 	%fd40, [%rd90+8];
	add.f64 	%fd41, %fd39, %fd40;
	cvt.s64.s32 	%rd91, %r9;
	add.s64 	%rd92, %rd85, %rd91;
	shl.b64 	%rd93, %rd92, 3;
	add.s64 	%rd94, %rd3, %rd93;
	ld.global.f64 	%fd42, [%rd94+-8];
	add.f64 	%fd43, %fd41, %fd42;
	add.s32 	%r76, %r75, %r30;
	mul.wide.u32 	%rd95, %r76, 8;
	add.s64 	%rd96, %rd3, %rd95;
	ld.global.f64 	%fd44, [%rd96];
	add.f64 	%fd45, %fd43, %fd44;
	ld.global.f64 	%fd46, [%rd94+8];
	add.f64 	%fd47, %fd45, %fd46;
	add.s32 	%r77, %r9, %r30;
	cvt.s64.s32 	%rd97, %r77;
	add.s64 	%rd98, %rd85, %rd97;
	shl.b64 	%rd99, %rd98, 3;
	add.s64 	%rd100, %rd3, %rd99;
	ld.global.f64 	%fd48, [%rd100+-8];
	add.f64 	%fd49, %fd47, %fd48;
	add.s32 	%r78, %r76, %r30;
	mul.wide.u32 	%rd101, %r78, 8;
	add.s64 	%rd102, %rd3, %rd101;
	ld.global.f64 	%fd50, [%rd102];
	add.f64 	%fd51, %fd49, %fd50;
	ld.global.f64 	%fd52, [%rd100+8];
	add.f64 	%fd53, %fd51, %fd52;
	div.rn.f64 	%fd54, %fd53, 0d4022000000000000;
	add.s64 	%rd103, %rd114, %rd95;
	st.global.f64 	[%rd103], %fd54;
$L__BB0_10:
	cvta.global.u64 	%rd105, %rd104;
	{ // callseq 10, 0
	.param .b64 param0;
	st.param.b64 	[param0], %rd105;
	.param .b64 param1;
	st.param.b64 	[param1], 0;
	.param .b32 retval0;
	call.uni (retval0), 
	vprintf, 
	(
	param0, 
	param1
	);
	ld.param.b32 	%r79, [retval0];
	} // callseq 10
	add.s32 	%r81, %r30, -2;
	setp.ne.s32 	%p13, %r85, %r81;
	add.s32 	%r85, %r85, 1;
	@%p13 bra 	$L__BB0_4;
	cvta.global.u64 	%rd107, %rd106;
	{ // callseq 11, 0
	.param .b64 param0;
	st.param.b64 	[param0], %rd107;
	.param .b64 param1;
	st.param.b64 	[param1], 0;
	.param .b32 retval0;
	call.uni (retval0), 
	vprintf, 
	(
	param0, 
	param1
	);
	ld.param.b32 	%r82, [retval0];
	} // callseq 11
	mul.wide.s32 	%rd108, %r1, 8;
	add.s64 	%rd109, %rd114, %rd108;
	mov.b64 	%rd110, 4652007308841189376;
	st.global.u64 	[%rd109], %rd110;
	mul.wide.u32 	%rd111, %r30, 8;
	add.s64 	%rd112, %rd109, %rd111;
	st.global.u64 	[%rd112], %rd110;
	st.global.u64 	[%rd109+8], %rd110;
	st.global.u64 	[%rd112+8], %rd110;
	add.s32 	%r84, %r84, 1;
	setp.eq.s32 	%p14, %r84, %r31;
	mov.u64 	%rd113, %rd114;
	mov.u64 	%rd114, %rd3;
	@%p14 bra 	$L__BB0_20;
	bra.uni 	$L__BB0_3;
$L__BB0_12:
	and.b32  	%r26, %r31, 3;
	setp.lt.u32 	%p3, %r31, 4;
	@%p3 bra 	$L__BB0_15;
	and.b32  	%r27, %r31, 2147483644;
	mul.wide.s32 	%rd21, %r1, 8;
	add.s64 	%rd11, %rd113, %rd21;
	mul.wide.s32 	%rd22, %r2, 8;
	add.s64 	%rd12, %rd113, %rd22;
	mul.wide.s32 	%rd23, %r3, 8;
	add.s64 	%rd13, %rd113, %rd23;
	mul.wide.s32 	%rd24, %r4, 8;
	add.s64 	%rd14, %rd113, %rd24;
	add.s64 	%rd15, %rd114, %rd24;
	add.s64 	%rd16, %rd114, %rd23;
	add.s64 	%rd17, %rd114, %rd22;
	add.s64 	%rd18, %rd114, %rd21;
	mov.b32 	%r92, 0;
$L__BB0_14:
	.pragma "nounroll";
	mov.u64 	%rd25, $str$2;
	cvta.global.u64 	%rd26, %rd25;
	{ // callseq 0, 0
	.param .b64 param0;
	st.param.b64 	[param0], %rd26;
	.param .b64 param1;
	st.param.b64 	[param1], 0;
	.param .b32 retval0;
	call.uni (retval0), 
	vprintf, 
	(
	param0, 
	param1
	);
	ld.param.b32 	%r38, [retval0];
	} // callseq 0
	mov.b64 	%rd27, 4652007308841189376;
	st.global.u64 	[%rd18], %rd27;
	st.global.u64 	[%rd17], %rd27;
	st.global.u64 	[%rd16], %rd27;
	st.global.u64 	[%rd15], %rd27;
	{ // callseq 1, 0
	.param .b64 param0;
	st.param.b64 	[param0], %rd26;
	.param .b64 param1;
	st.param.b64 	[param1], 0;
	.param .b32 retval0;
	call.uni (retval0), 
	vprintf, 
	(
	param0, 
	param1
	);
	ld.param.b32 	%r40, [retval0];
	} // callseq 1
	st.global.u64 	[%rd11], %rd27;
	st.global.u64 	[%rd12], %rd27;
	st.global.u64 	[%rd13], %rd27;
	st.global.u64 	[%rd14], %rd27;
	{ // callseq 2, 0
	.param .b64 param0;
	st.param.b64 	[param0], %rd26;
	.param .b64 param1;
	st.param.b64 	[param1], 0;
	.param .b32 retval0;
	call.uni (retval0), 
	vprintf, 
	(
	param0, 
	param1
	);
	ld.param.b32 	%r42, [retval0];
	} // callseq 2
	st.global.u64 	[%rd18], %rd27;
	st.global.u64 	[%rd17], %rd27;
	st.global.u64 	[%rd16], %rd27;
	st.global.u64 	[%rd15], %rd27;
	{ // callseq 3, 0
	.param .b64 param0;
	st.param.b64 	[param0], %rd26;
	.param .b64 param1;
	st.param.b64 	[param1], 0;
	.param .b32 retval0;
	call.uni (retval0), 
	vprintf, 
	(
	param0, 
	param1
	);
	ld.param.b32 	%r44, [retval0];
	} // callseq 3
	st.global.u64 	[%rd11], %rd27;
	st.global.u64 	[%rd12], %rd27;
	st.global.u64 	[%rd13], %rd27;
	st.global.u64 	[%rd14], %rd27;
	add.s32 	%r92, %r92, 4;
	setp.ne.s32 	%p4, %r92, %r27;
	@%p4 bra 	$L__BB0_14;
$L__BB0_15:
	setp.eq.s32 	%p5, %r26, 0;
	@%p5 bra 	$L__BB0_20;
	setp.eq.s32 	%p6, %r26, 1;
	@%p6 bra 	$L__BB0_18;
	mul.wide.s32 	%rd28, %r1, 8;
	add.s64 	%rd29, %rd113, %rd28;
	mul.wide.s32 	%rd30, %r2, 8;
	add.s64 	%rd31, %rd113, %rd30;
	mul.wide.s32 	%rd32, %r3, 8;
	add.s64 	%rd33, %rd113, %rd32;
	mul.wide.s32 	%rd34, %r4, 8;
	add.s64 	%rd35, %rd113, %rd34;
	add.s64 	%rd36, %rd114, %rd28;
	add.s64 	%rd37, %rd114, %rd30;
	add.s64 	%rd38, %rd114, %rd32;
	add.s64 	%rd39, %rd114, %rd34;
	mov.u64 	%rd40, $str$2;
	cvta.global.u64 	%rd41, %rd40;
	{ // callseq 4, 0
	.param .b64 param0;
	st.param.b64 	[param0], %rd41;
	.param .b64 param1;
	st.param.b64 	[param1], 0;
	.param .b32 retval0;
	call.uni (retval0), 
	vprintf, 
	(
	param0, 
	param1
	);
	ld.param.b32 	%r46, [retval0];
	} // callseq 4
	mov.b64 	%rd42, 4652007308841189376;
	st.global.u64 	[%rd36], %rd42;
	st.global.u64 	[%rd37], %rd42;
	st.global.u64 	[%rd38], %rd42;
	st.global.u64 	[%rd39], %rd42;
	{ // callseq 5, 0
	.param .b64 param0;
	st.param.b64 	[param0], %rd41;
	.param .b64 param1;
	st.param.b64 	[param1], 0;
	.param .b32 retval0;
	call.uni (retval0), 
	vprintf, 
	(
	param0, 
	param1
	);
	ld.param.b32 	%r48, [retval0];
	} // callseq 5
	st.global.u64 	[%rd29], %rd42;
	st.global.u64 	[%rd31], %rd42;
	st.global.u64 	[%rd33], %rd42;
	st.global.u64 	[%rd35], %rd42;
$L__BB0_18:
	and.b32  	%r50, %r31, 1;
	setp.eq.b32 	%p7, %r50, 1;
	not.pred 	%p8, %p7;
	@%p8 bra 	$L__BB0_20;
	mov.u64 	%rd43, $str$2;
	cvta.global.u64 	%rd44, %rd43;
	{ // callseq 6, 0
	.param .b64 param0;
	st.param.b64 	[param0], %rd44;
	.param .b64 param1;
	st.param.b64 	[param1], 0;
	.param .b32 retval0;
	call.uni (retval0), 
	vprintf, 
	(
	param0, 
	param1
	);
	ld.param.b32 	%r51, [retval0];
	} // callseq 6
	mul.wide.s32 	%rd45, %r1, 8;
	add.s64 	%rd46, %rd114, %rd45;
	mov.b64 	%rd47, 4652007308841189376;
	st.global.u64 	[%rd46], %rd47;
	mul.wide.s32 	%rd48, %r30, 8;
	add.s64 	%rd49, %rd46, %rd48;
	st.global.u64 	[%rd49], %rd47;
	st.global.u64 	[%rd46+8], %rd47;
	st.global.u64 	[%rd49+8], %rd47;
$L__BB0_20:
	ret;

}


// ===== COMPILED SASS (sm_100) =====

	.target	sm_100

	.elftype	@"ET_EXEC"


//--------------------- .note.nv.tkinfo           --------------------------
	.section	.note.nv.tkinfo,"",@"SHT_NOTE"
	.sectionflags	@"SHF_NOTE_NV_TKINFO"
	.tkinfo
        /*0018*/ 	.word	0x00000002
        /*0030*/ 	.string	""
        /*0030*/ 	.string	"ptxas"
        /*0030*/ 	.string	"Cuda compilation tools, release 13.0, V13.0.88"
        /*0030*/ 	.string	"Build cuda_13.0.r13.0/compiler.36424714_0"
        /*0030*/ 	.string	"-arch sm_100 -m 64 "



//--------------------- .note.nv.cuinfo           --------------------------
	.section	.note.nv.cuinfo,"",@"SHT_NOTE"
	.sectionflags	@"SHF_NOTE_NV_CUINFO"
        /*0018*/ 	.short	0x0002
        /*001a*/ 	.short	0x0064
        /*001c*/ 	.short	0x0082
	.zero		2


//--------------------- .nv.info                  --------------------------
	.section	.nv.info,"",@"SHT_CUDA_INFO"
	.align	4


	//----- nvinfo : EIATTR_REGCOUNT
	.align		4
        /*0000*/ 	.byte	0x04, 0x2f
        /*0002*/ 	.short	(.L_4 - .L_3)
	.align		4
.L_3:
        /*0004*/ 	.word	index@(_Z11GPU_processPdS_ii)
        /*0008*/ 	.word	0x0000003c


	//----- nvinfo : EIATTR_FRAME_SIZE
	.align		4
.L_4:
        /*000c*/ 	.byte	0x04, 0x11
        /*000e*/ 	.short	(.L_6 - .L_5)
	.align		4
.L_5:
        /*0010*/ 	.word	index@($__internal_0_$__cuda_sm20_div_rn_f64_full)
        /*0014*/ 	.word	0x00000008


	//----- nvinfo : EIATTR_FRAME_SIZE
	.align		4
.L_6:
        /*0018*/ 	.byte	0x04, 0x11
        /*001a*/ 	.short	(.L_8 - .L_7)
	.align		4
.L_7:
        /*001c*/ 	.word	index@(_Z11GPU_processPdS_ii)
        /*0020*/ 	.word	0x00000008


	//----- nvinfo : EIATTR_MIN_STACK_SIZE
	.align		4
.L_8:
        /*0024*/ 	.byte	0x04, 0x12
        /*0026*/ 	.short	(.L_10 - .L_9)
	.align		4
.L_9:
        /*0028*/ 	.word	index@(_Z11GPU_processPdS_ii)
        /*002c*/ 	.word	0x00000008
.L_10:


//--------------------- .nv.compat                --------------------------
	.section	.nv.compat,"",@"SHT_CUDA_COMPAT_INFO"
	.align	4
        /*0000*/ 	.byte	0x02, 0x09, 0x00, 0x00, 0x02, 0x02, 0x01, 0x00, 0x02, 0x05, 0x05, 0x00, 0x03, 0x07, 0x01, 0x01
        /*0010*/ 	.byte	0x02, 0x03, 0x00, 0x00, 0x02, 0x06, 0x01, 0x00, 0x04, 0x0b, 0x08, 0x00, 0x01, 0x00, 0x00, 0x00
        /*0020*/ 	.byte	0x00, 0x00, 0x00, 0x00


//--------------------- .nv.info._Z11GPU_processPdS_ii --------------------------
	.section	.nv.info._Z11GPU_processPdS_ii,"",@"SHT_CUDA_INFO"
	.sectionflags	@""
	.align	4


	//----- nvinfo : EIATTR_CUDA_API_VERSION
	.align		4
        /*0000*/ 	.byte	0x04, 0x37
        /*0002*/ 	.short	(.L_12 - .L_11)
.L_11:
        /*0004*/ 	.word	0x00000082


	//----- nvinfo : EIATTR_KPARAM_INFO
	.align		4
.L_12:
        /*0008*/ 	.byte	0x04, 0x17
        /*000a*/ 	.short	(.L_14 - .L_13)
.L_13:
        /*000c*/ 	.word	0x00000000
        /*0010*/ 	.short	0x0003
        /*0012*/ 	.short	0x0014
        /*0014*/ 	.byte	0x00, 0xf0, 0x11, 0x00


	//----- nvinfo : EIATTR_KPARAM_INFO
	.align		4
.L_14:
        /*0018*/ 	.byte	0x04, 0x17
        /*001a*/ 	.short	(.L_16 - .L_15)
.L_15:
        /*001c*/ 	.word	0x00000000
        /*0020*/ 	.short	0x0002
        /*0022*/ 	.short	0x0010
        /*0024*/ 	.byte	0x00, 0xf0, 0x11, 0x00


	//----- nvinfo : EIATTR_KPARAM_INFO
	.align		4
.L_16:
        /*0028*/ 	.byte	0x04, 0x17
        /*002a*/ 	.short	(.L_18 - .L_17)
.L_17:
        /*002c*/ 	.word	0x00000000
        /*0030*/ 	.short	0x0001
        /*0032*/ 	.short	0x0008
        /*0034*/ 	.byte	0x00, 0xf5, 0x21, 0x00


	//----- nvinfo : EIATTR_KPARAM_INFO
	.align		4
.L_18:
        /*0038*/ 	.byte	0x04, 0x17
        /*003a*/ 	.short	(.L_20 - .L_19)
.L_19:
        /*003c*/ 	.word	0x00000000
        /*0040*/ 	.short	0x0000
        /*0042*/ 	.short	0x0000
        /*0044*/ 	.byte	0x00, 0xf5, 0x21, 0x00


	//----- nvinfo : EIATTR_SPARSE_MMA_MASK
	.align		4
.L_20:
        /*0048*/ 	.byte	0x03, 0x50
        /*004a*/ 	.short	0x0000


	//----- nvinfo : EIATTR_MAXREG_COUNT
	.align		4
        /*004c*/ 	.byte	0x03, 0x1b
        /*004e*/ 	.short	0x00ff


	//----- nvinfo : EIATTR_EXTERNS
	.align		4
        /*0050*/ 	.byte	0x04, 0x0f
        /*0052*/ 	.short	(.L_22 - .L_21)


	//   ....[0]....
	.align		4
.L_21:
        /*0054*/ 	.word	index@(vprintf)


	//----- nvinfo : EIATTR_MERCURY_ISA_VERSION
	.align		4
.L_22:
        /*0058*/ 	.byte	0x03, 0x5f
        /*005a*/ 	.short	0x0101


	//----- nvinfo : EIATTR_VRC_CTA_INIT_COUNT
	.align		4
        /*005c*/ 	.byte	0x02, 0x4a
	.zero		1
	.zero		1


	//----- nvinfo : EIATTR_SYSCALL_OFFSETS
	.align		4
        /*0060*/ 	.byte	0x04, 0x46
        /*0062*/ 	.short	(.L_24 - .L_23)


	//   ....[0]....
.L_23:
        /*0064*/ 	.word	0x00000530


	//   ....[1]....
        /*0068*/ 	.word	0x00000920


	//   ....[2]....
        /*006c*/ 	.word	0x00000da0


	//   ....[3]....
        /*0070*/ 	.word	0x00001260


	//   ....[4]....
        /*0074*/ 	.word	0x00001330


	//   ....[5]....
        /*0078*/ 	.word	0x00001620


	//   ....[6]....
        /*007c*/ 	.word	0x000016f0


	//   ....[7]....
        /*0080*/ 	.word	0x000017c0


	//   ....[8]....
        /*0084*/ 	.word	0x00001890


	//   ....[9]....
        /*0088*/ 	.word	0x00001a80


	//   ....[10]....
        /*008c*/ 	.word	0x00001b50


	//   ....[11]....
        /*0090*/ 	.word	0x00001c70


	//----- nvinfo : EIATTR_EXIT_INSTR_OFFSETS
	.align		4
.L_24:
        /*0094*/ 	.byte	0x04, 0x1c
        /*0096*/ 	.short	(.L_26 - .L_25)


	//   ....[0]....
.L_25:
        /*0098*/ 	.word	0x00000060


	//   ....[1]....
        /*009c*/ 	.word	0x000013f0


	//   ....[2]....
        /*00a0*/ 	.word	0x00001940


	//   ....[3]....
        /*00a4*/ 	.word	0x00001bf0


	//   ....[4]....
        /*00a8*/ 	.word	0x00001d20


	//----- nvinfo : EIATTR_CRS_STACK_SIZE
	.align		4
.L_26:
        /*00ac*/ 	.byte	0x04, 0x1e
        /*00ae*/ 	.short	(.L_28 - .L_27)
.L_27:
        /*00b0*/ 	.word	0x00000000


	//----- nvinfo : EIATTR_CBANK_PARAM_SIZE
	.align		4
.L_28:
        /*00b4*/ 	.byte	0x03, 0x19
        /*00b6*/ 	.short	0x0018


	//----- nvinfo : EIATTR_PARAM_CBANK
	.align		4
        /*00b8*/ 	.byte	0x04, 0x0a
        /*00ba*/ 	.short	(.L_30 - .L_29)
	.align		4
.L_29:
        /*00bc*/ 	.word	index@(.nv.constant0._Z11GPU_processPdS_ii)
        /*00c0*/ 	.short	0x0380
        /*00c2*/ 	.short	0x0018


	//----- nvinfo : EIATTR_SW_WAR
	.align		4
.L_30:
        /*00c4*/ 	.byte	0x04, 0x36
        /*00c6*/ 	.short	(.L_32 - .L_31)
.L_31:
        /*00c8*/ 	.word	0x00000008
.L_32:


//--------------------- .nv.callgraph             --------------------------
	.section	.nv.callgraph,"",@"SHT_CUDA_CALLGRAPH"
	.align	4
	.sectionentsize	8
	.align		4
        /*0000*/ 	.word	0x00000000
	.align		4
        /*0004*/ 	.word	0xffffffff
	.align		4
        /*0008*/ 	.word	index@(_Z11GPU_processPdS_ii)
	.align		4
        /*000c*/ 	.word	index@(vprintf)
	.align		4
        /*0010*/ 	.word	0x00000000
	.align		4
        /*0014*/ 	.word	0xfffffffe
	.align		4
        /*0018*/ 	.word	0x00000000
	.align		4
        /*001c*/ 	.word	0xfffffffd
	.align		4
        /*0020*/ 	.word	0x00000000
	.align		4
        /*0024*/ 	.word	0xfffffffc


//--------------------- .nv.constant4             --------------------------
	.section	.nv.constant4,"a",@progbits
	.align	8
	.align		8
.nv.constant4:
        /*0000*/ 	.dword	vprintf
	.align		8
        /*0008*/ 	.dword	$str
	.align		8
        /*0010*/ 	.dword	$str$1
	.align		8
        /*0018*/ 	.dword	$str$2


//--------------------- .text._Z11GPU_processPdS_ii --------------------------
	.section	.text._Z11GPU_processPdS_ii,"ax",@progbits
	.align	128
        .global         _Z11GPU_processPdS_ii
        .type           _Z11GPU_processPdS_ii,@function
        .size           _Z11GPU_processPdS_ii,(.L_x_35 - _Z11GPU_processPdS_ii)
        .other          _Z11GPU_processPdS_ii,@"STO_CUDA_ENTRY STV_DEFAULT"
_Z11GPU_processPdS_ii:
.text._Z11GPU_processPdS_ii:
[----:B------:R-:W0:Y:S08]  /*0000*/  LDC R1, c[0x0][0x37c] ;  /* 0x0000df00ff017b82 */ /* 0x000e300000000800 */
[----:B------:R-:W1:Y:S01]  /*0010*/  LDC R37, c[0x0][0x394] ;  /* 0x0000e500ff257b82 */ /* 0x000e620000000800 */
[----:B------:R-:W2:Y:S01]  /*0020*/  LDCU UR4, c[0x0][0x2f8] ;  /* 0x00005f00ff0477ac */ /* 0x000ea20008000800 */
[----:B0-----:R-:W-:-:S05]  /*0030*/  VIADD R1, R1, 0xfffffff8 ;  /* 0xfffffff801017836 */ /* 0x001fca0000000000 */
[----:B--2---:R-:W-:Y:S02]  /*0040*/  IADD3 R19, P1, PT, R1, UR4, RZ ;  /* 0x0000000401137c10 */ /* 0x004fe4000ff3e0ff */
[----:B-1----:R-:W-:-:S13]  /*0050*/  ISETP.GE.AND P0, PT, R37, 0x1, PT ;  /* 0x000000012500780c */ /* 0x002fda0003f06270 */
[----:B------:R-:W-:Y:S05]  /*0060*/  @!P0 EXIT ;  /* 0x000000000000894d */ /* 0x000fea0003800000 */
[----:B------:R-:W0:Y:S01]  /*0070*/  LDC R2, c[0x0][0x390] ;  /* 0x0000e400ff027b82 */ /* 0x000e220000000800 */
[----:B------:R-:W1:Y:S01]  /*0080*/  LDCU UR4, c[0x0][0x2fc] ;  /* 0x00005f80ff0477ac */ /* 0x000e620008000800 */
[----:B------:R-:W2:Y:S01]  /*0090*/  LDCU.64 UR36, c[0x0][0x358] ;  /* 0x00006b00ff2477ac */ /* 0x000ea20008000a00 */
[----:B-1----:R-:W-:Y:S01]  /*00a0*/  IMAD.X R18, RZ, RZ, UR4, P1 ;  /* 0x00000004ff127e24 */ /* 0x002fe200088e06ff */
[C---:B0-----:R-:W-:Y:S02]  /*00b0*/  LEA.HI R0, R2.reuse, R2, RZ, 0x1 ;  /* 0x0000000202007211 */ /* 0x041fe400078f08ff */
[----:B------:R-:W-:Y:S02]  /*00c0*/  ISETP.GE.AND P0, PT, R2, 0x3, PT ;  /* 0x000000030200780c */ /* 0x000fe40003f06270 */
[----:B------:R-:W-:-:S05]  /*00d0*/  LEA.HI.SX32 R55, R0, 0xffffffff, 0x1f ;  /* 0xffffffff00377811 */ /* 0x000fca00078ffaff */
[----:B------:R-:W-:-:S04]  /*00e0*/  IMAD R55, R55, R2, R55 ;  /* 0x0000000237377224 */ /* 0x000fc800078e0237 */
[----:B------:R-:W-:-:S04]  /*00f0*/  IMAD.IADD R36, R55, 0x1, R2 ;  /* 0x0000000137247824 */ /* 0x000fc800078e0202 */
[----:B------:R-:W-:Y:S01]  /*0100*/  VIADD R34, R36, 0x1 ;  /* 0x0000000124227836 */ /* 0x000fe20000000000 */
[----:B--2---:R-:W-:Y:S06]  /*0110*/  @!P0 BRA `(.L_x_0) ;  /* 0x0000001000cc8947 */ /* 0x004fec0003800000 */
[----:B------:R-:W0:Y:S01]  /*0120*/  LDCU.64 UR4, c[0x0][0x388] ;  /* 0x00007100ff0477ac */ /* 0x000e220008000a00 */
[----:B------:R-:W-:Y:S01]  /*0130*/  LOP3.LUT R53, R2, 0x7ffffffe, RZ, 0xc0, !PT ;  /* 0x7ffffffe02357812 */ /* 0x000fe200078ec0ff */
[----:B------:R-:W-:Y:S01]  /*0140*/  IMAD.MOV.U32 R54, RZ, RZ, RZ ;  /* 0x000000ffff367224 */ /* 0x000fe200078e00ff */
[----:B------:R-:W1:Y:S03]  /*0150*/  LDCU.64 UR6, c[0x0][0x380] ;  /* 0x00007000ff0677ac */ /* 0x000e660008000a00 */
[----:B------:R-:W-:Y:S01]  /*0160*/  VIADD R53, R53, 0xfffffffc ;  /* 0xfffffffc35357836 */ /* 0x000fe20000000000 */
[----:B------:R-:W2:Y:S01]  /*0170*/  LDCU UR38, c[0x0][0x390] ;  /* 0x00007200ff2677ac */ /* 0x000ea20008000800 */
[----:B0-----:R-:W-:Y:S01]  /*0180*/  MOV R22, UR4 ;  /* 0x0000000400167c02 */ /* 0x001fe20008000f00 */
[----:B------:R-:W-:Y:S02]  /*0190*/  IMAD.U32 R23, RZ, RZ, UR5 ;  /* 0x00000005ff177e24 */ /* 0x000fe4000f8e00ff */
[----:B-1----:R-:W-:Y:S01]  /*01a0*/  IMAD.U32 R24, RZ, RZ, UR6 ;  /* 0x00000006ff187e24 */ /* 0x002fe2000f8e00ff */
[----:B------:R-:W-:-:S07]  /*01b0*/  MOV R25, UR7 ;  /* 0x0000000700197c02 */ /* 0x000fce0008000f00 */
.L_x_18:
[----:B------:R-:W-:Y:S01]  /*01c0*/  BSSY.RECONVERGENT B7, `(.L_x_1) ;  /* 0x0000110000077945 */ /* 0x000fe20003800200 */
[----:B------:R-:W-:Y:S02]  /*01d0*/  IMAD.MOV.U32 R52, RZ, RZ, R24 ;  /* 0x000000ffff347224 */ /* 0x000fe400078e0018 */
[----:B------:R-:W-:Y:S02]  /*01e0*/  IMAD.MOV.U32 R51, RZ, RZ, R25 ;  /* 0x000000ffff337224 */ /* 0x000fe400078e0019 */
[----:B-1----:R-:W-:-:S07]  /*01f0*/  IMAD.MOV.U32 R2, RZ, RZ, 0x1 ;  /* 0x00000001ff027424 */ /* 0x002fce00078e00ff */
.L_x_16:
[----:B------:R-:W0:Y:S01]  /*0200*/  LDC R3, c[0x0][0x390] ;  /* 0x0000e400ff037b82 */ /* 0x000e220000000800 */
[----:B------:R-:W-:Y:S02]  /*0210*/  HFMA2 R49, -RZ, RZ, 2.06640625, 0 ;  /* 0x40220000ff317431 */ /* 0x000fe400000001ff */
[----:B------:R-:W-:Y:S02]  /*0220*/  IMAD.MOV.U32 R50, RZ, RZ, RZ ;  /* 0x000000ffff327224 */ /* 0x000fe400078e00ff */
[----:B------:R-:W-:Y:S01]  /*0230*/  IMAD.MOV.U32 R17, RZ, RZ, 0x1 ;  /* 0x00000001ff117424 */ /* 0x000fe200078e00ff */
[----:B0-----:R-:W-:Y:S01]  /*0240*/  ISETP.NE.AND P0, PT, R3, 0x3, PT ;  /* 0x000000030300780c */ /* 0x001fe20003f05270 */
[----:B------:R-:W-:-:S12]  /*0250*/  IMAD R48, R2, R3, RZ ;  /* 0x0000000302307224 */ /* 0x000fd800078e02ff */
[----:B------:R-:W-:Y:S05]  /*0260*/  @!P0 BRA `(.L_x_2) ;  /* 0x0000000800948947 */ /* 0x000fea0003800000 */
[----:B------:R-:W-:Y:S01]  /*0270*/  IMAD.IADD R46, R48, 0x1, R3 ;  /* 0x00000001302e7824 */ /* 0x000fe200078e0203 */
[----:B------:R-:W-:Y:S01]  /*0280*/  BSSY.RECONVERGENT B6, `(.L_x_3) ;  /* 0x00000a2000067945 */ /* 0x000fe20003800200 */
[----:B------:R-:W-:Y:S01]  /*0290*/  IMAD.MOV.U32 R28, RZ, RZ, 0x10 ;  /* 0x00000010ff1c7424 */ /* 0x000fe200078e00ff */
[----:B------:R-:W-:Y:S01]  /*02a0*/  MOV R42, RZ ;  /* 0x000000ff002a7202 */ /* 0x000fe20000000f00 */
[----:B------:R-:W-:Y:S01]  /*02b0*/  IMAD.MOV.U32 R29, RZ, RZ, 0x0 ;  /* 0x00000000ff1d7424 */ /* 0x000fe200078e00ff */
[----:B------:R-:W-:Y:S01]  /*02c0*/  MOV R45, R23 ;  /* 0x00000017002d7202 */ /* 0x000fe20000000f00 */
[----:B------:R-:W-:Y:S02]  /*02d0*/  VIADD R44, R2, 0xffffffff ;  /* 0xffffffff022c7836 */ /* 0x000fe40000000000 */
[----:B------:R-:W-:-:S04]  /*02e0*/  IMAD.WIDE.U32 R26, R46, 0x8, R28 ;  /* 0x000000082e1a7825 */ /* 0x000fc800078e001c */
[----:B------:R-:W-:Y:S02]  /*02f0*/  IMAD.MOV.U32 R9, RZ, RZ, 0x1 ;  /* 0x00000001ff097424 */ /* 0x000fe400078e00ff */
[----:B------:R-:W-:Y:S02]  /*0300*/  IMAD R44, R44, R3, 0x1 ;  /* 0x000000012c2c7424 */ /* 0x000fe400078e0203 */
[----:B------:R-:W-:Y:S02]  /*0310*/  IMAD.MOV.U32 R40, RZ, RZ, R48 ;  /* 0x000000ffff287224 */ /* 0x000fe400078e0030 */
[----:B------:R-:W-:Y:S02]  /*0320*/  IMAD.MOV.U32 R47, RZ, RZ, R22 ;  /* 0x000000ffff2f7224 */ /* 0x000fe400078e0016 */
[----:B------:R-:W-:Y:S02]  /*0330*/  IMAD.MOV.U32 R43, RZ, RZ, R24 ;  /* 0x000000ffff2b7224 */ /* 0x000fe400078e0018 */
[----:B------:R-:W-:-:S02]  /*0340*/  IMAD.MOV.U32 R41, RZ, RZ, R25 ;  /* 0x000000ffff297224 */ /* 0x000fc400078e0019 */
[----:B------:R-:W-:-:S07]  /*0350*/  IMAD.WIDE.U32 R28, R48, 0x8, R28 ;  /* 0x00000008301c7825 */ /* 0x000fce00078e001c */
.L_x_10:
[----:B------:R-:W-:Y:S01]  /*0360*/  VIADD R0, R2, 0xffffffff ;  /* 0xffffffff02007836 */ /* 0x000fe20000000000 */
[----:B------:R-:W-:Y:S01]  /*0370*/  MOV R8, 0x0 ;  /* 0x0000000000087802 */ /* 0x000fe20000000f00 */
[----:B------:R-:W-:Y:S01]  /*0380*/  VIADD R3, R42, 0x1 ;  /* 0x000000012a037836 */ /* 0x000fe20000000000 */
[----:B0-2---:R-:W-:Y:S01]  /*0390*/  IADD3 R4, PT, PT, R48, UR38, RZ ;  /* 0x0000002630047c10 */ /* 0x005fe2000fffe0ff */
[----:B------:R-:W-:Y:S01]  /*03a0*/  IMAD R0, R0, UR38, RZ ;  /* 0x0000002600007c24 */ /* 0x000fe2000f8e02ff */
[----:B------:R-:W-:Y:S01]  /*03b0*/  SHF.R.S32.HI R5, RZ, 0x1f, R9 ;  /* 0x0000001fff057819 */ /* 0x000fe20000011409 */
[----:B------:R-:W0:Y:S01]  /*03c0*/  LDCU.64 UR4, c[0x4][0x8] ;  /* 0x01000100ff0477ac */ /* 0x000e220008000a00 */
[-C--:B------:R-:W-:Y:S01]  /*03d0*/  IADD3 R11, P1, PT, R48, R9.reuse, RZ ;  /* 0x00000009300b7210 */ /* 0x080fe20007f3e0ff */
[----:B------:R1:W-:Y:S01]  /*03e0*/  STL.64 [R1], R2 ;  /* 0x0000000201007387 */ /* 0x0003e20000100a00 */
[-C--:B------:R-:W-:Y:S01]  /*03f0*/  IADD3 R13, P0, PT, R4, R9.reuse, RZ ;  /* 0x00000009040d7210 */ /* 0x080fe20007f1e0ff */
[----:B------:R-:W-:Y:S01]  /*0400*/  IMAD.MOV.U32 R31, RZ, RZ, R25 ;  /* 0x000000ffff1f7224 */ /* 0x000fe200078e0019 */
[----:B------:R-:W-:Y:S01]  /*0410*/  IADD3 R7, P2, PT, R0, R9, RZ ;  /* 0x0000000900077210 */ /* 0x000fe20007f5e0ff */
[----:B------:R-:W-:Y:S01]  /*0420*/  IMAD.MOV.U32 R6, RZ, RZ, R19 ;  /* 0x000000ffff067224 */ /* 0x000fe200078e0013 */
[----:B------:R-:W2:Y:S01]  /*0430*/  LDC.64 R8, c[0x4][R8] ;  /* 0x0100000008087b82 */ /* 0x000ea20000000a00 */
[----:B------:R-:W-:-:S02]  /*0440*/  LEA.HI.X.SX32 R4, R4, R5, 0x1, P0 ;  /* 0x0000000504047211 */ /* 0x000fc400000f0eff */
[-C--:B------:R-:W-:Y:S02]  /*0450*/  LEA.HI.X.SX32 R0, R0, R5.reuse, 0x1, P2 ;  /* 0x0000000500007211 */ /* 0x080fe400010f0eff */
[----:B------:R-:W-:Y:S02]  /*0460*/  LEA.HI.X.SX32 R5, R48, R5, 0x1, P1 ;  /* 0x0000000530057211 */ /* 0x000fe400008f0eff */
[-C--:B------:R-:W-:Y:S02]  /*0470*/  LEA R56, P1, R11, R24.reuse, 0x3 ;  /* 0x000000180b387211 */ /* 0x080fe400078218ff */
[-C--:B------:R-:W-:Y:S02]  /*0480*/  LEA R16, P0, R13, R24.reuse, 0x3 ;  /* 0x000000180d107211 */ /* 0x080fe400078018ff */
[-C--:B------:R-:W-:Y:S02]  /*0490*/  LEA R36, P2, R7, R24.reuse, 0x3 ;  /* 0x0000001807247211 */ /* 0x080fe400078418ff */
[----:B------:R-:W-:-:S02]  /*04a0*/  MOV R30, R24 ;  /* 0x00000018001e7202 */ /* 0x000fc40000000f00 */
[-C--:B------:R-:W-:Y:S01]  /*04b0*/  LEA.HI.X R57, R11, R25.reuse, R5, 0x3, P1 ;  /* 0x000000190b397211 */ /* 0x080fe200008f1c05 */
[----:B0-----:R-:W-:Y:S01]  /*04c0*/  IMAD.U32 R5, RZ, RZ, UR5 ;  /* 0x00000005ff057e24 */ /* 0x001fe2000f8e00ff */
[-C--:B------:R-:W-:Y:S01]  /*04d0*/  LEA.HI.X R17, R13, R25.reuse, R4, 0x3, P0 ;  /* 0x000000190d117211 */ /* 0x080fe200000f1c04 */
[----:B------:R-:W-:Y:S01]  /*04e0*/  IMAD.U32 R4, RZ, RZ, UR4 ;  /* 0x00000004ff047e24 */ /* 0x000fe2000f8e00ff */
[----:B------:R-:W-:Y:S01]  /*04f0*/  LEA.HI.X R37, R7, R25, R0, 0x3, P2 ;  /* 0x0000001907257211 */ /* 0x000fe200010f1c00 */
[----:B------:R-:W-:Y:S02]  /*0500*/  IMAD.MOV.U32 R7, RZ, RZ, R18 ;  /* 0x000000ffff077224 */ /* 0x000fe400078e0012 */
[----:B-1----:R-:W-:-:S07]  /*0510*/  IMAD.WIDE R30, R44, 0x8, R30 ;  /* 0x000000082c1e7825 */ /* 0x002fce00078e021e */
[----:B------:R-:W-:-:S07]  /*0520*/  LEPC R20, `(.L_x_4) ;  /* 0x000000001014794e */ /* 0x000fce0000000000 */
[----:B--2---:R-:W-:Y:S05]  /*0530*/  CALL.ABS.NOINC R8 ;  /* 0x0000000008007343 */ /* 0x004fea0003c00000 */
.L_x_4:
[----:B------:R-:W2:Y:S04]  /*0540*/  LDG.E.64 R4, desc[UR36][R30.64] ;  /* 0x000000241e047981 */ /* 0x000ea8000c1e1b00 */
[----:B------:R0:W2:Y:S04]  /*0550*/  LDG.E.64 R8, desc[UR36][R36.64+-0x8] ;  /* 0xfffff82424087981 */ /* 0x0000a8000c1e1b00 */
[----:B------:R-:W3:Y:S01]  /*0560*/  LDG.E.64 R6, desc[UR36][R30.64+0x8] ;  /* 0x000008241e067981 */ /* 0x000ee2000c1e1b00 */
[----:B------:R-:W-:-:S03]  /*0570*/  VIADD R3, R40, 0x1 ;  /* 0x0000000128037836 */ /* 0x000fc60000000000 */
[----:B------:R-:W4:Y:S01]  /*0580*/  LDG.E.64 R56, desc[UR36][R56.64+-0x8] ;  /* 0xfffff82438387981 */ /* 0x000f22000c1e1b00 */
[----:B0-----:R-:W-:Y:S02]  /*0590*/  IMAD.MOV.U32 R36, RZ, RZ, R24 ;  /* 0x000000ffff247224 */ /* 0x001fe400078e0018 */
[----:B------:R-:W-:Y:S01]  /*05a0*/  IMAD.MOV.U32 R37, RZ, RZ, R25 ;  /* 0x000000ffff257224 */ /* 0x000fe200078e0019 */
[----:B------:R-:W-:Y:S01]  /*05b0*/  IADD3 R34, P0, PT, R28, R43, RZ ;  /* 0x0000002b1c227210 */ /* 0x000fe20007f1e0ff */
[----:B------:R-:W-:Y:S01]  /*05c0*/  VIADD R15, R46, 0x1 ;  /* 0x000000012e0f7836 */ /* 0x000fe20000000000 */
[----:B------:R-:W5:Y:S01]  /*05d0*/  LDG.E.64 R16, desc[UR36][R16.64+-0x8] ;  /* 0xfffff82410107981 */ /* 0x000f62000c1e1b00 */
[----:B------:R-:W-:Y:S01]  /*05e0*/  IMAD.WIDE.U32 R32, R3, 0x8, R36 ;  /* 0x0000000803207825 */ /* 0x000fe200078e0024 */
[----:B------:R-:W-:-:S04]  /*05f0*/  IADD3.X R35, PT, PT, R29, R41, RZ, P0, !PT ;  /* 0x000000291d237210 */ /* 0x000fc800007fe4ff */
[----:B------:R-:W5:Y:S04]  /*0600*/  LDG.E.64 R12, desc[UR36][R32.64] ;  /* 0x00000024200c7981 */ /* 0x000f68000c1e1b00 */
[----:B------:R-:W5:Y:S01]  /*0610*/  LDG.E.64 R10, desc[UR36][R34.64] ;  /* 0x00000024220a7981 */ /* 0x000f62000c1e1b00 */
[----:B------:R-:W-:Y:S01]  /*0620*/  IMAD.WIDE.U32 R36, R15, 0x8, R36 ;  /* 0x000000080f247825 */ /* 0x000fe200078e0024 */
[----:B------:R-:W-:-:S04]  /*0630*/  IADD3 R38, P0, PT, R26, R43, RZ ;  /* 0x0000002b1a267210 */ /* 0x000fc80007f1e0ff */
[----:B------:R-:W5:Y:S01]  /*0640*/  LDG.E.64 R20, desc[UR36][R36.64] ;  /* 0x0000002424147981 */ /* 0x000f62000c1e1b00 */
[----:B------:R-:W-:-:S05]  /*0650*/  IMAD.X R39, R27, 0x1, R41, P0 ;  /* 0x000000011b277824 */ /* 0x000fca00000e0629 */
[----:B------:R-:W5:Y:S01]  /*0660*/  LDG.E.64 R14, desc[UR36][R38.64] ;  /* 0x00000024260e7981 */ /* 0x000f62000c1e1b00 */
[----:B------:R-:W-:Y:S01]  /*0670*/  BSSY.RECONVERGENT B0, `(.L_x_5) ;  /* 0x000001d000007945 */ /* 0x000fe20003800200 */
[----:B--2---:R-:W-:-:S08]  /*0680*/  DADD R4, R8, R4 ;  /* 0x0000000008047229 */ /* 0x004fd00000000004 */
[----:B---3--:R-:W-:Y:S02]  /*0690*/  DADD R6, R4, R6 ;  /* 0x0000000004067229 */ /* 0x008fe40000000006 */
[----:B------:R-:W0:Y:S01]  /*06a0*/  MUFU.RCP64H R5, 9 ;  /* 0x4022000000057908 */ /* 0x000e220000001800 */
[----:B------:R-:W-:-:S05]  /*06b0*/  MOV R4, 0x1 ;  /* 0x0000000100047802 */ /* 0x000fca0000000f00 */
[----:B----4-:R-:W-:Y:S01]  /*06c0*/  DADD R56, R6, R56 ;  /* 0x0000000006387229 */ /* 0x010fe20000000038 */
[----:B------:R-:W-:Y:S02]  /*06d0*/  IMAD.MOV.U32 R6, RZ, RZ, 0x0 ;  /* 0x00000000ff067424 */ /* 0x000fe400078e00ff */
[----:B------:R-:W-:-:S05]  /*06e0*/  IMAD.MOV.U32 R7, RZ, RZ, 0x40220000 ;  /* 0x40220000ff077424 */ /* 0x000fca00078e00ff */
[----:B-----5:R-:W-:Y:S02]  /*06f0*/  DADD R12, R56, R12 ;  /* 0x00000000380c7229 */ /* 0x020fe4000000000c */
[----:B0-----:R-:W-:-:S06]  /*0700*/  DFMA R8, R4, -R6, 1 ;  /* 0x3ff000000408742b */ /* 0x001fcc0000000806 */
[----:B------:R-:W-:Y:S02]  /*0710*/  DADD R10, R12, R10 ;  /* 0x000000000c0a7229 */ /* 0x000fe4000000000a */
[----:B------:R-:W-:-:S06]  /*0720*/  DFMA R8, R8, R8, R8 ;  /* 0x000000080808722b */ /* 0x000fcc0000000008 */
[----:B------:R-:W-:Y:S02]  /*0730*/  DADD R10, R10, R16 ;  /* 0x000000000a0a7229 */ /* 0x000fe40000000010 */
[----:B------:R-:W-:-:S06]  /*0740*/  DFMA R8, R4, R8, R4 ;  /* 0x000000080408722b */ /* 0x000fcc0000000004 */
[----:B------:R-:W-:Y:S02]  /*0750*/  DADD R10, R10, R20 ;  /* 0x000000000a0a7229 */ /* 0x000fe40000000014 */
[----:B------:R-:W-:-:S06]  /*0760*/  DFMA R6, R8, -R6, 1 ;  /* 0x3ff000000806742b */ /* 0x000fcc0000000806 */
[----:B------:R-:W-:Y:S02]  /*0770*/  DADD R10, R10, R14 ;  /* 0x000000000a0a7229 */ /* 0x000fe4000000000e */
[----:B------:R-:W-:-:S08]  /*0780*/  DFMA R6, R8, R6, R8 ;  /* 0x000000060806722b */ /* 0x000fd00000000008 */
[----:B------:R-:W-:-:S08]  /*0790*/  DMUL R8, R10, R6 ;  /* 0x000000060a087228 */ /* 0x000fd00000000000 */
[----:B------:R-:W-:-:S08]  /*07a0*/  DFMA R4, R8, -9, R10 ;  /* 0xc02200000804782b */ /* 0x000fd0000000000a */
[----:B------:R-:W-:Y:S01]  /*07b0*/  DFMA R12, R6, R4, R8 ;  /* 0x00000004060c722b */ /* 0x000fe20000000008 */
[----:B------:R-:W-:-:S09]  /*07c0*/  FSETP.GEU.AND P1, PT, |R11|, 6.5827683646048100446e-37, PT ;  /* 0x036000000b00780b */ /* 0x000fd20003f2e200 */
[----:B------:R-:W-:-:S05]  /*07d0*/  FFMA R0, RZ, 2.53125, R13 ;  /* 0x40220000ff007823 */ /* 0x000fca000000000d */
[----:B------:R-:W-:-:S13]  /*07e0*/  FSETP.GT.AND P0, PT, |R0|, 1.469367938527859385e-39, PT ;  /* 0x001000000000780b */ /* 0x000fda0003f04200 */
[----:B------:R-:W-:Y:S05]  /*07f0*/  @P0 BRA P1, `(.L_x_6) ;  /* 0x0000000000100947 */ /* 0x000fea0000800000 */
[----:B------:R-:W-:Y:S01]  /*0800*/  IMAD.MOV.U32 R4, RZ, RZ, R10 ;  /* 0x000000ffff047224 */ /* 0x000fe200078e000a */
[----:B------:R-:W-:Y:S01]  /*0810*/  MOV R0, 0x840 ;  /* 0x0000084000007802 */ /* 0x000fe20000000f00 */
[----:B------:R-:W-:-:S07]  /*0820*/  IMAD.MOV.U32 R5, RZ, RZ, R11 ;  /* 0x000000ffff057224 */ /* 0x000fce00078e000b */
[----:B------:R-:W-:Y:S05]  /*0830*/  CALL.REL.NOINC `($__internal_0_$__cuda_sm20_div_rn_f64_full) ;  /* 0x00000014003c7944 */ /* 0x000fea0003c00000 */
.L_x_6:
[----:B------:R-:W-:Y:S05]  /*0840*/  BSYNC.RECONVERGENT B0 ;  /* 0x0000000000007941 */ /* 0x000fea0003800200 */
.L_x_5:
[----:B------:R-:W-:Y:S01]  /*0850*/  MOV R8, 0x0 ;  /* 0x0000000000087802 */ /* 0x000fe20000000f00 */
[----:B------:R-:W-:Y:S01]  /*0860*/  IMAD.WIDE.U32 R10, R3, 0x8, R22 ;  /* 0x00000008030a7825 */ /* 0x000fe200078e0016 */
[----:B------:R-:W0:Y:S03]  /*0870*/  LDCU.64 UR4, c[0x4][0x8] ;  /* 0x01000100ff0477ac */ /* 0x000e260008000a00 */
[----:B------:R-:W-:Y:S01]  /*0880*/  VIADD R17, R42, 0x2 ;  /* 0x000000022a117836 */ /* 0x000fe20000000000 */
[----:B------:R1:W-:Y:S01]  /*0890*/  STG.E.64 desc[UR36][R10.64], R12 ;  /* 0x0000000c0a007986 */ /* 0x0003e2000c101b24 */
[----:B------:R-:W-:Y:S01]  /*08a0*/  IMAD.MOV.U32 R16, RZ, RZ, R2 ;  /* 0x000000ffff107224 */ /* 0x000fe200078e0002 */
[----:B------:R-:W2:Y:S01]  /*08b0*/  LDC.64 R8, c[0x4][R8] ;  /* 0x0100000008087b82 */ /* 0x000ea20000000a00 */
[----:B------:R-:W-:Y:S02]  /*08c0*/  IMAD.MOV.U32 R6, RZ, RZ, R19 ;  /* 0x000000ffff067224 */ /* 0x000fe400078e0013 */
[----:B------:R-:W-:Y:S01]  /*08d0*/  IMAD.MOV.U32 R7, RZ, RZ, R18 ;  /* 0x000000ffff077224 */ /* 0x000fe200078e0012 */
[----:B------:R1:W-:Y:S01]  /*08e0*/  STL.64 [R1], R16 ;  /* 0x0000001001007387 */ /* 0x0003e20000100a00 */
[----:B0-----:R-:W-:Y:S01]  /*08f0*/  MOV R4, UR4 ;  /* 0x0000000400047c02 */ /* 0x001fe20008000f00 */
[----:B------:R-:W-:-:S07]  /*0900*/  IMAD.U32 R5, RZ, RZ, UR5 ;  /* 0x00000005ff057e24 */ /* 0x000fce000f8e00ff */
[----:B------:R-:W-:-:S07]  /*0910*/  LEPC R20, `(.L_x_7) ;  /* 0x000000001014794e */ /* 0x000fce0000000000 */
[----:B-12---:R-:W-:Y:S05]  /*0920*/  CALL.ABS.NOINC R8 ;  /* 0x0000000008007343 */ /* 0x006fea0003c00000 */
.L_x_7:
[----:B------:R-:W2:Y:S04]  /*0930*/  LDG.E.64 R6, desc[UR36][R30.64] ;  /* 0x000000241e067981 */ /* 0x000ea8000c1e1b00 */
[----:B------:R-:W2:Y:S04]  /*0940*/  LDG.E.64 R4, desc[UR36][R30.64+0x8] ;  /* 0x000008241e047981 */ /* 0x000ea8000c1e1b00 */
[----:B------:R-:W3:Y:S04]  /*0950*/  LDG.E.64 R8, desc[UR36][R30.64+0x10] ;  /* 0x000010241e087981 */ /* 0x000ee8000c1e1b00 */
[----:B------:R-:W4:Y:S04]  /*0960*/  LDG.E.64 R32, desc[UR36][R32.64] ;  /* 0x0000002420207981 */ /* 0x000f28000c1e1b00 */
[----:B------:R-:W5:Y:S04]  /*0970*/  LDG.E.64 R10, desc[UR36][R34.64] ;  /* 0x00000024220a7981 */ /* 0x000f68000c1e1b00 */
[----:B------:R-:W5:Y:S04]  /*0980*/  LDG.E.64 R12, desc[UR36][R34.64+0x8] ;  /* 0x00000824220c7981 */ /* 0x000f68000c1e1b00 */
[----:B------:R-:W5:Y:S04]  /*0990*/  LDG.E.64 R36, desc[UR36][R36.64] ;  /* 0x0000002424247981 */ /* 0x000f68000c1e1b00 */
[----:B------:R-:W5:Y:S04]  /*09a0*/  LDG.E.64 R14, desc[UR36][R38.64] ;  /* 0x00000024260e7981 */ /* 0x000f68000c1e1b00 */
[----:B------:R-:W5:Y:S01]  /*09b0*/  LDG.E.64 R20, desc[UR36][R38.64+0x8] ;  /* 0x0000082426147981 */ /* 0x000f62000c1e1b00 */
[----:B------:R-:W-:Y:S01]  /*09c0*/  BSSY.RECONVERGENT B0, `(.L_x_8) ;  /* 0x000001f000007945 */ /* 0x000fe20003800200 */
[----:B--2---:R-:W-:Y:S01]  /*09d0*/  DADD R6, R6, R4 ;  /* 0x0000000006067229 */ /* 0x004fe20000000004 */
[----:B------:R-:W0:Y:S01]  /*09e0*/  MUFU.RCP64H R5, 9 ;  /* 0x4022000000057908 */ /* 0x000e220000001800 */
[----:B------:R-:W-:-:S06]  /*09f0*/  IMAD.MOV.U32 R4, RZ, RZ, 0x1 ;  /* 0x00000001ff047424 */ /* 0x000fcc00078e00ff */
[----:B---3--:R-:W-:Y:S01]  /*0a00*/  DADD R6, R6, R8 ;  /* 0x0000000006067229 */ /* 0x008fe20000000008 */
[----:B------:R-:W-:Y:S01]  /*0a10*/  IMAD.MOV.U32 R8, RZ, RZ, 0x0 ;  /* 0x00000000ff087424 */ /* 0x000fe200078e00ff */
[----:B------:R-:W-:-:S06]  /*0a20*/  MOV R9, 0x40220000 ;  /* 0x4022000000097802 */ /* 0x000fcc0000000f00 */
[----:B----4-:R-:W-:Y:S02]  /*0a30*/  DADD R56, R6, R32 ;  /* 0x0000000006387229 */ /* 0x010fe40000000020 */
[----:B0-----:R-:W-:-:S06]  /*0a40*/  DFMA R6, R4, -R8, 1 ;  /* 0x3ff000000406742b */ /* 0x001fcc0000000808 */
[----:B-----5:R-:W-:Y:S02]  /*0a50*/  DADD R10, R56, R10 ;  /* 0x00000000380a7229 */ /* 0x020fe4000000000a */
[----:B------:R-:W-:-:S06]  /*0a60*/  DFMA R6, R6, R6, R6 ;  /* 0x000000060606722b */ /* 0x000fcc0000000006 */
[----:B------:R-:W-:Y:S02]  /*0a70*/  DADD R10, R10, R12 ;  /* 0x000000000a0a7229 */ /* 0x000fe4000000000c */
[----:B------:R-:W-:-:S06]  /*0a80*/  DFMA R6, R4, R6, R4 ;  /* 0x000000060406722b */ /* 0x000fcc0000000004 */
[----:B------:R-:W-:Y:S02]  /*0a90*/  DADD R10, R10, R36 ;  /* 0x000000000a0a7229 */ /* 0x000fe40000000024 */
[----:B------:R-:W-:-:S06]  /*0aa0*/  DFMA R8, R6, -R8, 1 ;  /* 0x3ff000000608742b */ /* 0x000fcc0000000808 */
[----:B------:R-:W-:Y:S02]  /*0ab0*/  DADD R10, R10, R14 ;  /* 0x000000000a0a7229 */ /* 0x000fe4000000000e */
[----:B------:R-:W-:-:S06]  /*0ac0*/  DFMA R8, R6, R8, R6 ;  /* 0x000000080608722b */ /* 0x000fcc0000000006 */
[----:B------:R-:W-:-:S08]  /*0ad0*/  DADD R20, R10, R20 ;  /* 0x000000000a147229 */ /* 0x000fd00000000014 */
[----:B------:R-:W-:Y:S02]  /*0ae0*/  DMUL R4, R8, R20 ;  /* 0x0000001408047228 */ /* 0x000fe40000000000 */
[----:B------:R-:W-:-:S06]  /*0af0*/  FSETP.GEU.AND P1, PT, |R21|, 6.5827683646048100446e-37, PT ;  /* 0x036000001500780b */ /* 0x000fcc0003f2e200 */
[----:B------:R-:W-:-:S08]  /*0b00*/  DFMA R6, R4, -9, R20 ;  /* 0xc02200000406782b */ /* 0x000fd00000000014 */
[----:B------:R-:W-:-:S10]  /*0b10*/  DFMA R4, R8, R6, R4 ;  /* 0x000000060804722b */ /* 0x000fd40000000004 */
[----:B------:R-:W-:-:S05]  /*0b20*/  FFMA R0, RZ, 2.53125, R5 ;  /* 0x40220000ff007823 */ /* 0x000fca0000000005 */
[----:B------:R-:W-:-:S13]  /*0b30*/  FSETP.GT.AND P0, PT, |R0|, 1.469367938527859385e-39, PT ;  /* 0x001000000000780b */ /* 0x000fda0003f04200 */
[----:B------:R-:W-:Y:S05]  /*0b40*/  @P0 BRA P1, `(.L_x_9) ;  /* 0x0000000000180947 */ /* 0x000fea0000800000 */
[----:B------:R-:W-:Y:S01]  /*0b50*/  IMAD.MOV.U32 R4, RZ, RZ, R20 ;  /* 0x000000ffff047224 */ /* 0x000fe200078e0014 */
[----:B------:R-:W-:Y:S01]  /*0b60*/  MOV R0, 0xb90 ;  /* 0x00000b9000007802 */ /* 0x000fe20000000f00 */
[----:B------:R-:W-:-:S07]  /*0b70*/  IMAD.MOV.U32 R5, RZ, RZ, R21 ;  /* 0x000000ffff057224 */ /* 0x000fce00078e0015 */
[----:B------:R-:W-:Y:S05]  /*0b80*/  CALL.REL.NOINC `($__internal_0_$__cuda_sm20_div_rn_f64_full) ;  /* 0x0000001000687944 */ /* 0x000fea0003c00000 */
[----:B------:R-:W-:Y:S01]  /*0b90*/  IMAD.MOV.U32 R4, RZ, RZ, R12 ;  /* 0x000000ffff047224 */ /* 0x000fe200078e000c */
[----:B------:R-:W-:-:S07]  /*0ba0*/  MOV R5, R13 ;  /* 0x0000000d00057202 */ /* 0x000fce0000000f00 */
.L_x_9:
[----:B------:R-:W-:Y:S05]  /*0bb0*/  BSYNC.RECONVERGENT B0 ;  /* 0x0000000000007941 */ /* 0x000fea0003800200 */
.L_x_8:
[----:B------:R-:W-:Y:S01]  /*0bc0*/  IADD3 R6, P0, PT, R28, R47, RZ ;  /* 0x0000002f1c067210 */ /* 0x000fe20007f1e0ff */
[----:B------:R-:W-:Y:S01]  /*0bd0*/  VIADD R9, R42, 0x3 ;  /* 0x000000032a097836 */ /* 0x000fe20000000000 */
[----:B------:R-:W-:Y:S01]  /*0be0*/  IADD3 R43, P1, PT, R43, 0x10, RZ ;  /* 0x000000102b2b7810 */ /* 0x000fe20007f3e0ff */
[----:B------:R-:W-:Y:S01]  /*0bf0*/  VIADD R40, R40, 0x2 ;  /* 0x0000000228287836 */ /* 0x000fe20000000000 */
[----:B------:R-:W-:Y:S01]  /*0c00*/  IADD3 R47, P2, PT, R47, 0x10, RZ ;  /* 0x000000102f2f7810 */ /* 0x000fe20007f5e0ff */
[----:B------:R-:W-:Y:S01]  /*0c10*/  IMAD.X R7, R29, 0x1, R45, P0 ;  /* 0x000000011d077824 */ /* 0x000fe200000e062d */
[----:B------:R-:W-:Y:S01]  /*0c20*/  ISETP.NE.AND P0, PT, R42, R53, PT ;  /* 0x000000352a00720c */ /* 0x000fe20003f05270 */
[----:B------:R-:W-:Y:S01]  /*0c30*/  IMAD.MOV.U32 R42, RZ, RZ, R17 ;  /* 0x000000ffff2a7224 */ /* 0x000fe200078e0011 */
[----:B------:R-:W-:Y:S01]  /*0c40*/  IADD3 R44, PT, PT, R44, 0x2, RZ ;  /* 0x000000022c2c7810 */ /* 0x000fe20007ffe0ff */
[----:B------:R-:W-:Y:S01]  /*0c50*/  VIADD R46, R46, 0x2 ;  /* 0x000000022e2e7836 */ /* 0x000fe20000000000 */
[----:B------:R0:W-:Y:S01]  /*0c60*/  STG.E.64 desc[UR36][R6.64], R4 ;  /* 0x0000000406007986 */ /* 0x0001e2000c101b24 */
[----:B------:R-:W-:Y:S01]  /*0c70*/  IMAD.X R41, RZ, RZ, R41, P1 ;  /* 0x000000ffff297224 */ /* 0x000fe200008e0629 */
[----:B------:R-:W-:-:S07]  /*0c80*/  IADD3.X R45, PT, PT, RZ, R45, RZ, P2, !PT ;  /* 0x0000002dff2d7210 */ /* 0x000fce00017fe4ff */
[----:B------:R-:W-:Y:S05]  /*0c90*/  @P0 BRA `(.L_x_10) ;  /* 0xfffffff400b00947 */ /* 0x000fea000383ffff */
[----:B------:R-:W-:Y:S05]  /*0ca0*/  BSYNC.RECONVERGENT B6 ;  /* 0x0000000000067941 */ /* 0x000fea0003800200 */
.L_x_3:
[----:B------:R-:W-:-:S07]  /*0cb0*/  IMAD.MOV.U32 R17, RZ, RZ, R9 ;  /* 0x000000ffff117224 */ /* 0x000fce00078e0009 */
.L_x_2:
[----:B------:R-:W1:Y:S02]  /*0cc0*/  LDCU UR4, c[0x0][0x390] ;  /* 0x00007200ff0477ac */ /* 0x000e640008000800 */
[----:B-1----:R-:W-:-:S04]  /*0cd0*/  ULOP3.LUT UR4, UR4, 0x1, URZ, 0xc0, !UPT ;  /* 0x0000000104047892 */ /* 0x002fc8000f8ec0ff */
[----:B------:R-:W-:-:S09]  /*0ce0*/  UISETP.NE.U32.AND UP0, UPT, UR4, 0x1, UPT ;  /* 0x000000010400788c */ /* 0x000fd2000bf05070 */
[----:B------:R-:W-:Y:S05]  /*0cf0*/  BRA.U UP0, `(.L_x_11) ;  /* 0x00000005003c7547 */ /* 0x000fea000b800000 */
[----:B------:R-:W-:Y:S01]  /*0d00*/  IMAD.MOV.U32 R16, RZ, RZ, R2 ;  /* 0x000000ffff107224 */ /* 0x000fe200078e0002 */
[----:B------:R-:W-:Y:S01]  /*0d10*/  MOV R0, 0x0 ;  /* 0x0000000000007802 */ /* 0x000fe20000000f00 */
[----:B------:R-:W1:Y:S01]  /*0d20*/  LDCU.64 UR4, c[0x4][0x8] ;  /* 0x01000100ff0477ac */ /* 0x000e620008000a00 */
[----:B0-----:R-:W-:Y:S02]  /*0d30*/  IMAD.MOV.U32 R6, RZ, RZ, R19 ;  /* 0x000000ffff067224 */ /* 0x001fe400078e0013 */
[----:B------:R0:W-:Y:S01]  /*0d40*/  STL.64 [R1], R16 ;  /* 0x0000001001007387 */ /* 0x0001e20000100a00 */
[----:B------:R0:W3:Y:S01]  /*0d50*/  LDC.64 R8, c[0x4][R0] ;  /* 0x0100000000087b82 */ /* 0x0000e20000000a00 */
[----:B------:R-:W-:Y:S02]  /*0d60*/  IMAD.MOV.U32 R7, RZ, RZ, R18 ;  /* 0x000000ffff077224 */ /* 0x000fe400078e0012 */
[----:B-1----:R-:W-:Y:S01]  /*0d70*/  IMAD.U32 R4, RZ, RZ, UR4 ;  /* 0x00000004ff047e24 */ /* 0x002fe2000f8e00ff */
[----:B0-----:R-:W-:-:S07]  /*0d80*/  MOV R5, UR5 ;  /* 0x0000000500057c02 */ /* 0x001fce0008000f00 */
[----:B------:R-:W-:-:S07]  /*0d90*/  LEPC R20, `(.L_x_12) ;  /* 0x000000001014794e */ /* 0x000fce0000000000 */
[----:B--23--:R-:W-:Y:S05]  /*0da0*/  CALL.ABS.NOINC R8 ;  /* 0x0000000008007343 */ /* 0x00cfea0003c00000 */
.L_x_12:
[----:B------:R-:W0:Y:S01]  /*0db0*/  LDCU UR4, c[0x0][0x390] ;  /* 0x00007200ff0477ac */ /* 0x000e220008000800 */
[----:B------:R-:W-:Y:S01]  /*0dc0*/  VIADD R0, R2, 0xffffffff ;  /* 0xffffffff02007836 */ /* 0x000fe20000000000 */
[----:B------:R-:W-:Y:S01]  /*0dd0*/  SHF.R.S32.HI R21, RZ, 0x1f, R17 ;  /* 0x0000001fff157819 */ /* 0x000fe20000011411 */
[----:B------:R-:W-:Y:S02]  /*0de0*/  IMAD.MOV.U32 R14, RZ, RZ, R24 ;  /* 0x000000ffff0e7224 */ /* 0x000fe400078e0018 */
[----:B------:R-:W-:Y:S02]  /*0df0*/  IMAD.MOV.U32 R15, RZ, RZ, R25 ;  /* 0x000000ffff0f7224 */ /* 0x000fe400078e0019 */
[----:B0-----:R-:W-:-:S05]  /*0e00*/  IMAD R0, R0, UR4, RZ ;  /* 0x0000000400007c24 */ /* 0x001fca000f8e02ff */
[CC--:B------:R-:W-:Y:S02]  /*0e10*/  IADD3 R5, P0, PT, R0.reuse, R17.reuse, RZ ;  /* 0x0000001100057210 */ /* 0x0c0fe40007f1e0ff */
[C---:B------:R-:W-:Y:S02]  /*0e20*/  IADD3 R3, PT, PT, R0.reuse, R17, RZ ;  /* 0x0000001100037210 */ /* 0x040fe40007ffe0ff */
[----:B------:R-:W-:Y:S02]  /*0e30*/  LEA.HI.X.SX32 R0, R0, R21, 0x1, P0 ;  /* 0x0000001500007211 */ /* 0x000fe400000f0eff */
[----:B------:R-:W-:Y:S01]  /*0e40*/  LEA R26, P0, R5, R24, 0x3 ;  /* 0x00000018051a7211 */ /* 0x000fe200078018ff */
[----:B------:R-:W-:-:S03]  /*0e50*/  IMAD.WIDE R8, R3, 0x8, R14 ;  /* 0x0000000803087825 */ /* 0x000fc600078e020e */
[----:B------:R-:W-:Y:S02]  /*0e60*/  LEA.HI.X R27, R5, R25, R0, 0x3, P0 ;  /* 0x00000019051b7211 */ /* 0x000fe400000f1c00 */
[----:B------:R-:W2:Y:S01]  /*0e70*/  LDG.E.64 R6, desc[UR36][R8.64] ;  /* 0x0000002408067981 */ /* 0x000ea2000c1e1b00 */
[----:B------:R-:W-:-:S03]  /*0e80*/  IADD3 R5, P0, PT, R48, R17, RZ ;  /* 0x0000001130057210 */ /* 0x000fc60007f1e0ff */
[----:B------:R-:W2:Y:S01]  /*0e90*/  LDG.E.64 R26, desc[UR36][R26.64+-0x8] ;  /* 0xfffff8241a1a7981 */ /* 0x000ea2000c1e1b00 */
[----:B------:R-:W-:Y:S02]  /*0ea0*/  LEA.HI.X.SX32 R0, R48, R21, 0x1, P0 ;  /* 0x0000001530007211 */ /* 0x000fe400000f0eff */
[----:B------:R-:W-:Y:S01]  /*0eb0*/  LEA R28, P0, R5, R24, 0x3 ;  /* 0x00000018051c7211 */ /* 0x000fe200078018ff */
[----:B------:R-:W3:Y:S01]  /*0ec0*/  LDG.E.64 R12, desc[UR36][R8.64+0x8] ;  /* 0x00000824080c7981 */ /* 0x000ee2000c1e1b00 */
[----:B------:R-:W-:Y:S02]  /*0ed0*/  VIADD R3, R3, UR4 ;  /* 0x0000000403037c36 */ /* 0x000fe40008000000 */
[----:B------:R-:W-:Y:S02]  /*0ee0*/  LEA.HI.X R29, R5, R25, R0, 0x3, P0 ;  /* 0x00000019051d7211 */ /* 0x000fe400000f1c00 */
[----:B------:R-:W-:-:S03]  /*0ef0*/  IMAD.WIDE.U32 R10, R3, 0x8, R14 ;  /* 0x00000008030a7825 */ /* 0x000fc600078e000e */
[----:B------:R-:W4:Y:S01]  /*0f00*/  LDG.E.64 R4, desc[UR36][R28.64+-0x8] ;  /* 0xfffff8241c047981 */ /* 0x000f22000c1e1b00 */
[----:B------:R-:W-:-:S03]  /*0f10*/  IADD3 R0, PT, PT, R48, UR4, RZ ;  /* 0x0000000430007c10 */ /* 0x000fc6000fffe0ff */
[----:B------:R-:W5:Y:S01]  /*0f20*/  LDG.E.64 R10, desc[UR36][R10.64] ;  /* 0x000000240a0a7981 */ /* 0x000f62000c1e1b00 */
[----:B------:R-:W-:-:S04]  /*0f30*/  IADD3 R17, P0, PT, R0, R17, RZ ;  /* 0x0000001100117210 */ /* 0x000fc80007f1e0ff */
[----:B------:R-:W-:Y:S02]  /*0f40*/  LEA.HI.X.SX32 R0, R0, R21, 0x1, P0 ;  /* 0x0000001500007211 */ /* 0x000fe400000f0eff */
[C---:B------:R-:W-:Y:S01]  /*0f50*/  LEA R30, P0, R17.reuse, R24, 0x3 ;  /* 0x00000018111e7211 */ /* 0x040fe200078018ff */
[----:B------:R-:W5:Y:S03]  /*0f60*/  LDG.E.64 R20, desc[UR36][R28.64+0x8] ;  /* 0x000008241c147981 */ /* 0x000f66000c1e1b00 */
[----:B------:R-:W-:Y:S01]  /*0f70*/  LEA.HI.X R31, R17, R25, R0, 0x3, P0 ;  /* 0x00000019111f7211 */ /* 0x000fe200000f1c00 */
[----:B------:R-:W-:-:S04]  /*0f80*/  VIADD R17, R3, UR4 ;  /* 0x0000000403117c36 */ /* 0x000fc80008000000 */
[----:B------:R-:W5:Y:S01]  /*0f90*/  LDG.E.64 R8, desc[UR36][R30.64+-0x8] ;  /* 0xfffff8241e087981 */ /* 0x000f62000c1e1b00 */
[----:B------:R-:W-:-:S03]  /*0fa0*/  IMAD.WIDE.U32 R16, R17, 0x8, R14 ;  /* 0x0000000811107825 */ /* 0x000fc600078e000e */
[----:B------:R-:W5:Y:S04]  /*0fb0*/  LDG.E.64 R14, desc[UR36][R30.64+0x8] ;  /* 0x000008241e0e7981 */ /* 0x000f68000c1e1b00 */
[----:B------:R-:W5:Y:S01]  /*0fc0*/  LDG.E.64 R16, desc[UR36][R16.64] ;  /* 0x0000002410107981 */ /* 0x000f62000c1e1b00 */
[----:B------:R-:W-:Y:S01]  /*0fd0*/  BSSY.RECONVERGENT B0, `(.L_x_13) ;  /* 0x000001f000007945 */ /* 0x000fe20003800200 */
[----:B--2---:R-:W-:Y:S01]  /*0fe0*/  DADD R6, R26, R6 ;  /* 0x000000001a067229 */ /* 0x004fe20000000006 */
[----:B------:R-:W0:Y:S07]  /*0ff0*/  MUFU.RCP64H R27, 9 ;  /* 0x40220000001b7908 */ /* 0x000e2e0000001800 */
[----:B---3--:R-:W-:Y:S01]  /*1000*/  DADD R6, R6, R12 ;  /* 0x0000000006067229 */ /* 0x008fe2000000000c */
[----:B------:R-:W-:-:S07]  /*1010*/  MOV R26, 0x1 ;  /* 0x00000001001a7802 */ /* 0x000fce0000000f00 */
        /* <DEDUP_REMOVED lines=26> */
.L_x_14:
[----:B------:R-:W-:Y:S05]  /*11c0*/  BSYNC.RECONVERGENT B0 ;  /* 0x0000000000007941 */ /* 0x000fea0003800200 */
.L_x_13:
[----:B------:R-:W-:-:S05]  /*11d0*/  IMAD.WIDE.U32 R6, R3, 0x8, R22 ;  /* 0x0000000803067825 */ /* 0x000fca00078e0016 */
[----:B------:R1:W-:Y:S02]  /*11e0*/  STG.E.64 desc[UR36][R6.64], R4 ;  /* 0x0000000406007986 */ /* 0x0003e4000c101b24 */
.L_x_11:
[----:B------:R-:W-:Y:S01]  /*11f0*/  MOV R16, 0x0 ;  /* 0x0000000000107802 */ /* 0x000fe20000000f00 */
[----:B------:R-:W3:Y:S01]  /*1200*/  LDCU.64 UR4, c[0x4][0x10] ;  /* 0x01000200ff0477ac */ /* 0x000ee20008000a00 */
[----:B01----:R-:W-:Y:S02]  /*1210*/  CS2R R6, SRZ ;  /* 0x0000000000067805 */ /* 0x003fe4000001ff00 */
[----:B------:R0:W1:Y:S01]  /*1220*/  LDC.64 R8, c[0x4][R16] ;  /* 0x0100000010087b82 */ /* 0x0000620000000a00 */
[----:B---3--:R-:W-:Y:S02]  /*1230*/  IMAD.U32 R4, RZ, RZ, UR4 ;  /* 0x00000004ff047e24 */ /* 0x008fe4000f8e00ff */
[----:B0-----:R-:W-:-:S07]  /*1240*/  IMAD.U32 R5, RZ, RZ, UR5 ;  /* 0x00000005ff057e24 */ /* 0x001fce000f8e00ff */
[----:B------:R-:W-:-:S07]  /*1250*/  LEPC R20, `(.L_x_15) ;  /* 0x000000001014794e */ /* 0x000fce0000000000 */
[----:B-12---:R-:W-:Y:S05]  /*1260*/  CALL.ABS.NOINC R8 ;  /* 0x0000000008007343 */ /* 0x006fea0003c00000 */
.L_x_15:
[----:B------:R-:W0:Y:S02]  /*1270*/  LDCU UR4, c[0x0][0x390] ;  /* 0x00007200ff0477ac */ /* 0x000e240008000800 */
[----:B0-----:R-:W-:-:S06]  /*1280*/  UIADD3 UR4, UPT, UPT, UR4, -0x2, URZ ;  /* 0xfffffffe04047890 */ /* 0x001fcc000fffe0ff */
[C---:B------:R-:W-:Y:S01]  /*1290*/  ISETP.NE.AND P0, PT, R2.reuse, UR4, PT ;  /* 0x0000000402007c0c */ /* 0x040fe2000bf05270 */
[----:B------:R-:W-:-:S12]  /*12a0*/  VIADD R2, R2, 0x1 ;  /* 0x0000000102027836 */ /* 0x000fd80000000000 */
[----:B------:R-:W-:Y:S05]  /*12b0*/  @P0 BRA `(.L_x_16) ;  /* 0xffffffec00d00947 */ /* 0x000fea000383ffff */
[----:B------:R-:W-:Y:S05]  /*12c0*/  BSYNC.RECONVERGENT B7 ;  /* 0x0000000000077941 */ /* 0x000fea0003800200 */
.L_x_1:
[----:B------:R-:W0:Y:S01]  /*12d0*/  LDC.64 R16, c[0x4][R16] ;  /* 0x0100000010107b82 */ /* 0x000e220000000a00 */
[----:B------:R-:W1:Y:S01]  /*12e0*/  LDCU.64 UR4, c[0x4][0x18] ;  /* 0x01000300ff0477ac */ /* 0x000e620008000a00 */
[----:B------:R-:W-:Y:S02]  /*12f0*/  CS2R R6, SRZ ;  /* 0x0000000000067805 */ /* 0x000fe4000001ff00 */
[----:B-1----:R-:W-:Y:S01]  /*1300*/  MOV R4, UR4 ;  /* 0x0000000400047c02 */ /* 0x002fe20008000f00 */
[----:B------:R-:W-:-:S07]  /*1310*/  IMAD.U32 R5, RZ, RZ, UR5 ;  /* 0x00000005ff057e24 */ /* 0x000fce000f8e00ff */
[----:B------:R-:W-:-:S07]  /*1320*/  LEPC R20, `(.L_x_17) ;  /* 0x000000001014794e */ /* 0x000fce0000000000 */
[----:B0-----:R-:W-:Y:S05]  /*1330*/  CALL.ABS.NOINC R16 ;  /* 0x0000000010007343 */ /* 0x001fea0003c00000 */
.L_x_17:
[----:B------:R-:W0:Y:S01]  /*1340*/  LDC.64 R8, c[0x0][0x390] ;  /* 0x0000e400ff087b82 */ /* 0x000e220000000a00 */
[----:B------:R-:W-:Y:S01]  /*1350*/  IADD3 R54, PT, PT, R54, 0x1, RZ ;  /* 0x0000000136367810 */ /* 0x000fe20007ffe0ff */
[----:B------:R-:W-:-:S04]  /*1360*/  IMAD.WIDE R2, R55, 0x8, R22 ;  /* 0x0000000837027825 */ /* 0x000fc800078e0216 */
[----:B------:R-:W-:Y:S02]  /*1370*/  IMAD.MOV.U32 R6, RZ, RZ, 0x0 ;  /* 0x00000000ff067424 */ /* 0x000fe400078e00ff */
[----:B------:R-:W-:-:S05]  /*1380*/  IMAD.MOV.U32 R7, RZ, RZ, 0x408f4000 ;  /* 0x408f4000ff077424 */ /* 0x000fca00078e00ff */
[----:B------:R1:W-:Y:S01]  /*1390*/  STG.E.64 desc[UR36][R2.64], R6 ;  /* 0x0000000602007986 */ /* 0x0003e2000c101b24 */
[----:B0-----:R-:W-:Y:S01]  /*13a0*/  ISETP.NE.AND P0, PT, R54, R9, PT ;  /* 0x000000093600720c */ /* 0x001fe20003f05270 */
[----:B------:R-:W-:-:S05]  /*13b0*/  IMAD.WIDE.U32 R4, R8, 0x8, R2 ;  /* 0x0000000808047825 */ /* 0x000fca00078e0002 */
[----:B------:R1:W-:Y:S04]  /*13c0*/  STG.E.64 desc[UR36][R4.64], R6 ;  /* 0x0000000604007986 */ /* 0x0003e8000c101b24 */
[----:B------:R1:W-:Y:S04]  /*13d0*/  STG.E.64 desc[UR36][R2.64+0x8], R6 ;  /* 0x0000080602007986 */ /* 0x0003e8000c101b24 */
[----:B------:R1:W-:Y:S01]  /*13e0*/  STG.E.64 desc[UR36][R4.64+0x8], R6 ;  /* 0x0000080604007986 */ /* 0x0003e2000c101b24 */
[----:B------:R-:W-:Y:S05]  /*13f0*/  @!P0 EXIT ;  /* 0x000000000000894d */ /* 0x000fea0003800000 */
[----:B------:R-:W-:Y:S02]  /*1400*/  IMAD.MOV.U32 R24, RZ, RZ, R22 ;  /* 0x000000ffff187224 */ /* 0x000fe400078e0016 */
[----:B------:R-:W-:Y:S01]  /*1410*/  IMAD.MOV.U32 R25, RZ, RZ, R23 ;  /* 0x000000ffff197224 */ /* 0x000fe200078e0017 */
[----:B------:R-:W-:Y:S01]  /*1420*/  MOV R23, R51 ;  /* 0x0000003300177202 */ /* 0x000fe20000000f00 */
[----:B------:R-:W-:Y:S01]  /*1430*/  IMAD.MOV.U32 R22, RZ, RZ, R52 ;  /* 0x000000ffff167224 */ /* 0x000fe200078e0034 */
[----:B------:R-:W-:Y:S06]  /*1440*/  BRA `(.L_x_18) ;  /* 0xffffffec005c7947 */ /* 0x000fec000383ffff */
.L_x_0:
[C---:B------:R-:W-:Y:S02]  /*1450*/  ISETP.GE.U32.AND P0, PT, R37.reuse, 0x4, PT ;  /* 0x000000042500780c */ /* 0x040fe40003f06070 */
[----:B------:R-:W-:Y:S02]  /*1460*/  SHF.R.S32.HI R0, RZ, 0x1, R0 ;  /* 0x00000001ff007819 */ /* 0x000fe40000011400 */
[----:B------:R-:W-:-:S03]  /*1470*/  LOP3.LUT R39, R37, 0x3, RZ, 0xc0, !PT ;  /* 0x0000000325277812 */ /* 0x000fc600078ec0ff */
[----:B------:R-:W-:-:S04]  /*1480*/  VIADD R35, R0, 0xffffffff ;  /* 0xffffffff00237836 */ /* 0x000fc80000000000 */
[----:B------:R-:W-:Y:S02]  /*1490*/  IMAD R35, R35, R2, R0 ;  /* 0x0000000223237224 */ /* 0x000fe400078e0200 */
[----:B------:R-:W-:Y:S05]  /*14a0*/  @!P0 BRA `(.L_x_19) ;  /* 0x0000000400208947 */ /* 0x000fea0003800000 */
[----:B------:R-:W0:Y:S01]  /*14b0*/  LDC.64 R26, c[0x0][0x380] ;  /* 0x0000e000ff1a7b82 */ /* 0x000e220000000a00 */
[----:B------:R-:W-:Y:S01]  /*14c0*/  BSSY.RECONVERGENT B6, `(.L_x_19) ;  /* 0x0000046000067945 */ /* 0x000fe20003800200 */
[----:B------:R-:W-:Y:S01]  /*14d0*/  LOP3.LUT R37, R37, 0x7ffffffc, RZ, 0xc0, !PT ;  /* 0x7ffffffc25257812 */ /* 0x000fe200078ec0ff */
[----:B------:R-:W-:-:S05]  /*14e0*/  IMAD.MOV.U32 R38, RZ, RZ, RZ ;  /* 0x000000ffff267224 */ /* 0x000fca00078e00ff */
[----:B------:R-:W1:Y:S01]  /*14f0*/  LDC.64 R16, c[0x0][0x388] ;  /* 0x0000e200ff107b82 */ /* 0x000e620000000a00 */
[----:B0-----:R-:W-:-:S04]  /*1500*/  IMAD.WIDE R18, R55, 0x8, R26 ;  /* 0x0000000837127825 */ /* 0x001fc800078e021a */
[----:B------:R-:W-:-:S04]  /*1510*/  IMAD.WIDE R22, R36, 0x8, R26 ;  /* 0x0000000824167825 */ /* 0x000fc800078e021a */
[----:B------:R-:W-:-:S04]  /*1520*/  IMAD.WIDE R24, R35, 0x8, R26 ;  /* 0x0000000823187825 */ /* 0x000fc800078e021a */
[----:B-1----:R-:W-:-:S04]  /*1530*/  IMAD.WIDE R28, R34, 0x8, R16 ;  /* 0x00000008221c7825 */ /* 0x002fc800078e0210 */
[----:B------:R-:W-:-:S04]  /*1540*/  IMAD.WIDE R30, R35, 0x8, R16 ;  /* 0x00000008231e7825 */ /* 0x000fc800078e0210 */
[----:B------:R-:W-:-:S04]  /*1550*/  IMAD.WIDE R32, R36, 0x8, R16 ;  /* 0x0000000824207825 */ /* 0x000fc800078e0210 */
[----:B------:R-:W-:-:S04]  /*1560*/  IMAD.WIDE R26, R34, 0x8, R26 ;  /* 0x00000008221a7825 */ /* 0x000fc800078e021a */
[----:B------:R-:W-:-:S07]  /*1570*/  IMAD.WIDE R16, R55, 0x8, R16 ;  /* 0x0000000837107825 */ /* 0x000fce00078e0210 */
.L_x_24:
[----:B0-----:R-:W-:Y:S01]  /*1580*/  MOV R2, 0x0 ;  /* 0x0000000000027802 */ /* 0x001fe20000000f00 */
[----:B------:R-:W0:Y:S01]  /*1590*/  LDCU.64 UR4, c[0x4][0x18] ;  /* 0x01000300ff0477ac */ /* 0x000e220008000a00 */
[----:B------:R-:W-:Y:S01]  /*15a0*/  VIADD R38, R38, 0x4 ;  /* 0x0000000426267836 */ /* 0x000fe20000000000 */
[----:B------:R-:W-:Y:S01]  /*15b0*/  CS2R R6, SRZ ;  /* 0x0000000000067805 */ /* 0x000fe2000001ff00 */
[----:B------:R1:W2:Y:S03]  /*15c0*/  LDC.64 R8, c[0x4][R2] ;  /* 0x0100000002087b82 */ /* 0x0002a60000000a00 */
[----:B------:R-:W-:-:S04]  /*15d0*/  ISETP.NE.AND P0, PT, R38, R37, PT ;  /* 0x000000252600720c */ /* 0x000fc80003f05270 */
[----:B------:R-:W-:Y:S02]  /*15e0*/  P2R R40, PR, RZ, 0x1 ;  /* 0x00000001ff287803 */ /* 0x000fe40000000000 */
[----:B0-----:R-:W-:Y:S01]  /*15f0*/  MOV R4, UR4 ;  /* 0x0000000400047c02 */ /* 0x001fe20008000f00 */
[----:B-1----:R-:W-:-:S07]  /*1600*/  IMAD.U32 R5, RZ, RZ, UR5 ;  /* 0x00000005ff057e24 */ /* 0x002fce000f8e00ff */
[----:B------:R-:W-:-:S07]  /*1610*/  LEPC R20, `(.L_x_20) ;  /* 0x000000001014794e */ /* 0x000fce0000000000 */
[----:B--2---:R-:W-:Y:S05]  /*1620*/  CALL.ABS.NOINC R8 ;  /* 0x0000000008007343 */ /* 0x004fea0003c00000 */
.L_x_20:
[----:B------:R-:W-:Y:S01]  /*1630*/  IMAD.MOV.U32 R8, RZ, RZ, 0x0 ;  /* 0x00000000ff087424 */ /* 0x000fe200078e00ff */
[----:B------:R0:W1:Y:S01]  /*1640*/  LDC.64 R10, c[0x4][R2] ;  /* 0x01000000020a7b82 */ /* 0x0000620000000a00 */
[----:B------:R-:W-:Y:S01]  /*1650*/  IMAD.MOV.U32 R9, RZ, RZ, 0x408f4000 ;  /* 0x408f4000ff097424 */ /* 0x000fe200078e00ff */
[----:B------:R-:W2:Y:S01]  /*1660*/  LDCU.64 UR4, c[0x4][0x18] ;  /* 0x01000300ff0477ac */ /* 0x000ea20008000a00 */
[----:B------:R-:W-:-:S03]  /*1670*/  CS2R R6, SRZ ;  /* 0x0000000000067805 */ /* 0x000fc6000001ff00 */
[----:B------:R0:W-:Y:S04]  /*1680*/  STG.E.64 desc[UR36][R16.64], R8 ;  /* 0x0000000810007986 */ /* 0x0001e8000c101b24 */
[----:B------:R0:W-:Y:S04]  /*1690*/  STG.E.64 desc[UR36][R32.64], R8 ;  /* 0x0000000820007986 */ /* 0x0001e8000c101b24 */
[----:B------:R0:W-:Y:S04]  /*16a0*/  STG.E.64 desc[UR36][R30.64], R8 ;  /* 0x000000081e007986 */ /* 0x0001e8000c101b24 */
[----:B------:R0:W-:Y:S01]  /*16b0*/  STG.E.64 desc[UR36][R28.64], R8 ;  /* 0x000000081c007986 */ /* 0x0001e2000c101b24 */
[----:B--2---:R-:W-:Y:S01]  /*16c0*/  MOV R4, UR4 ;  /* 0x0000000400047c02 */ /* 0x004fe20008000f00 */
[----:B------:R-:W-:-:S07]  /*16d0*/  IMAD.U32 R5, RZ, RZ, UR5 ;  /* 0x00000005ff057e24 */ /* 0x000fce000f8e00ff */
[----:B------:R-:W-:-:S07]  /*16e0*/  LEPC R20, `(.L_x_21) ;  /* 0x000000001014794e */ /* 0x000fce0000000000 */
[----:B01----:R-:W-:Y:S05]  /*16f0*/  CALL.ABS.NOINC R10 ;  /* 0x000000000a007343 */ /* 0x003fea0003c00000 */
.L_x_21:
        /* <DEDUP_REMOVED lines=13> */
.L_x_22:
[----:B------:R-:W-:Y:S01]  /*17d0*/  IMAD.MOV.U32 R8, RZ, RZ, 0x0 ;  /* 0x00000000ff087424 */ /* 0x000fe200078e00ff */
[----:B------:R-:W0:Y:S01]  /*17e0*/  LDC.64 R2, c[0x4][R2] ;  /* 0x0100000002027b82 */ /* 0x000e220000000a00 */
[----:B------:R-:W-:Y:S01]  /*17f0*/  IMAD.MOV.U32 R9, RZ, RZ, 0x408f4000 ;  /* 0x408f4000ff097424 */ /* 0x000fe200078e00ff */
[----:B------:R-:W1:Y:S01]  /*1800*/  LDCU.64 UR4, c[0x4][0x18] ;  /* 0x01000300ff0477ac */ /* 0x000e620008000a00 */
[----:B------:R-:W-:-:S03]  /*1810*/  CS2R R6, SRZ ;  /* 0x0000000000067805 */ /* 0x000fc6000001ff00 */
[----:B------:R2:W-:Y:S04]  /*1820*/  STG.E.64 desc[UR36][R16.64], R8 ;  /* 0x0000000810007986 */ /* 0x0005e8000c101b24 */
[----:B------:R2:W-:Y:S04]  /*1830*/  STG.E.64 desc[UR36][R32.64], R8 ;  /* 0x0000000820007986 */ /* 0x0005e8000c101b24 */
[----:B------:R2:W-:Y:S04]  /*1840*/  STG.E.64 desc[UR36][R30.64], R8 ;  /* 0x000000081e007986 */ /* 0x0005e8000c101b24 */
[----:B------:R2:W-:Y:S01]  /*1850*/  STG.E.64 desc[UR36][R28.64], R8 ;  /* 0x000000081c007986 */ /* 0x0005e2000c101b24 */
[----:B-1----:R-:W-:Y:S01]  /*1860*/  MOV R4, UR4 ;  /* 0x0000000400047c02 */ /* 0x002fe20008000f00 */
[----:B------:R-:W-:-:S07]  /*1870*/  IMAD.U32 R5, RZ, RZ, UR5 ;  /* 0x00000005ff057e24 */ /* 0x000fce000f8e00ff */
[----:B------:R-:W-:-:S07]  /*1880*/  LEPC R20, `(.L_x_23) ;  /* 0x000000001014794e */ /* 0x000fce0000000000 */
[----:B0-2---:R-:W-:Y:S05]  /*1890*/  CALL.ABS.NOINC R2 ;  /* 0x0000000002007343 */ /* 0x005fea0003c00000 */
.L_x_23:
[----:B------:R-:W-:Y:S01]  /*18a0*/  IMAD.MOV.U32 R2, RZ, RZ, 0x0 ;  /* 0x00000000ff027424 */ /* 0x000fe200078e00ff */
[----:B------:R-:W-:Y:S01]  /*18b0*/  ISETP.NE.AND P6, PT, R40, RZ, PT ;  /* 0x000000ff2800720c */ /* 0x000fe20003fc5270 */
[----:B------:R-:W-:-:S05]  /*18c0*/  IMAD.MOV.U32 R3, RZ, RZ, 0x408f4000 ;  /* 0x408f4000ff037424 */ /* 0x000fca00078e00ff */
[----:B------:R0:W-:Y:S04]  /*18d0*/  STG.E.64 desc[UR36][R18.64], R2 ;  /* 0x0000000212007986 */ /* 0x0001e8000c101b24 */
[----:B------:R0:W-:Y:S04]  /*18e0*/  STG.E.64 desc[UR36][R22.64], R2 ;  /* 0x0000000216007986 */ /* 0x0001e8000c101b24 */
[----:B------:R0:W-:Y:S04]  /*18f0*/  STG.E.64 desc[UR36][R24.64], R2 ;  /* 0x0000000218007986 */ /* 0x0001e8000c101b24 */
[----:B------:R0:W-:Y:S01]  /*1900*/  STG.E.64 desc[UR36][R26.64], R2 ;  /* 0x000000021a007986 */ /* 0x0001e2000c101b24 */
[----:B------:R-:W-:Y:S05]  /*1910*/  @P6 BRA `(.L_x_24) ;  /* 0xfffffffc00186947 */ /* 0x000fea000383ffff */
[----:B------:R-:W-:Y:S05]  /*1920*/  BSYNC.RECONVERGENT B6 ;  /* 0x0000000000067941 */ /* 0x000fea0003800200 */
.L_x_19:
[----:B------:R-:W-:-:S13]  /*1930*/  ISETP.NE.AND P0, PT, R39, RZ, PT ;  /* 0x000000ff2700720c */ /* 0x000fda0003f05270 */
[----:B------:R-:W-:Y:S05]  /*1940*/  @!P0 EXIT ;  /* 0x000000000000894d */ /* 0x000fea0003800000 */
[----:B------:R-:W-:-:S13]  /*1950*/  ISETP.NE.AND P0, PT, R39, 0x1, PT ;  /* 0x000000012700780c */ /* 0x000fda0003f05270 */
[----:B------:R-:W-:Y:S05]  /*1960*/  @!P0 BRA `(.L_x_25) ;  /* 0x0000000000948947 */ /* 0x000fea0003800000 */
[----:B------:R-:W1:Y:S01]  /*1970*/  LDC.64 R32, c[0x0][0x380] ;  /* 0x0000e000ff207b82 */ /* 0x000e620000000a00 */
[----:B0-----:R-:W-:Y:S01]  /*1980*/  MOV R2, 0x0 ;  /* 0x0000000000027802 */ /* 0x001fe20000000f00 */
[----:B------:R-:W0:Y:S01]  /*1990*/  LDCU.64 UR4, c[0x4][0x18] ;  /* 0x01000300ff0477ac */ /* 0x000e220008000a00 */
[----:B------:R-:W-:-:S05]  /*19a0*/  CS2R R6, SRZ ;  /* 0x0000000000067805 */ /* 0x000fca000001ff00 */
[----:B------:R-:W2:Y:S08]  /*19b0*/  LDC.64 R24, c[0x0][0x388] ;  /* 0x0000e200ff187b82 */ /* 0x000eb00000000a00 */
[----:B------:R3:W4:Y:S01]  /*19c0*/  LDC.64 R8, c[0x4][R2] ;  /* 0x0100000002087b82 */ /* 0x0007220000000a00 */
[----:B0-----:R-:W-:Y:S01]  /*19d0*/  MOV R4, UR4 ;  /* 0x0000000400047c02 */ /* 0x001fe20008000f00 */
[----:B------:R-:W-:-:S02]  /*19e0*/  IMAD.U32 R5, RZ, RZ, UR5 ;  /* 0x00000005ff057e24 */ /* 0x000fc4000f8e00ff */
[----:B-1----:R-:W-:-:S04]  /*19f0*/  IMAD.WIDE R26, R55, 0x8, R32 ;  /* 0x00000008371a7825 */ /* 0x002fc800078e0220 */
[----:B------:R-:W-:-:S04]  /*1a00*/  IMAD.WIDE R28, R36, 0x8, R32 ;  /* 0x00000008241c7825 */ /* 0x000fc800078e0220 */
[----:B------:R-:W-:-:S04]  /*1a10*/  IMAD.WIDE R30, R35, 0x8, R32 ;  /* 0x00000008231e7825 */ /* 0x000fc800078e0220 */
[----:B--2---:R-:W-:-:S04]  /*1a20*/  IMAD.WIDE R16, R36, 0x8, R24 ;  /* 0x0000000824107825 */ /* 0x004fc800078e0218 */
[----:B------:R-:W-:-:S04]  /*1a30*/  IMAD.WIDE R18, R35, 0x8, R24 ;  /* 0x0000000823127825 */ /* 0x000fc800078e0218 */
[----:B------:R-:W-:-:S04]  /*1a40*/  IMAD.WIDE R22, R34, 0x8, R24 ;  /* 0x0000000822167825 */ /* 0x000fc800078e0218 */
[----:B------:R-:W-:-:S04]  /*1a50*/  IMAD.WIDE R32, R34, 0x8, R32 ;  /* 0x0000000822207825 */ /* 0x000fc800078e0220 */
[----:B---34-:R-:W-:-:S07]  /*1a60*/  IMAD.WIDE R24, R55, 0x8, R24 ;  /* 0x0000000837187825 */ /* 0x018fce00078e0218 */
[----:B------:R-:W-:-:S07]  /*1a70*/  LEPC R20, `(.L_x_26) ;  /* 0x000000001014794e */ /* 0x000fce0000000000 */
[----:B------:R-:W-:Y:S05]  /*1a80*/  CALL.ABS.NOINC R8 ;  /* 0x0000000008007343 */ /* 0x000fea0003c00000 */
.L_x_26:
        /* <DEDUP_REMOVED lines=13> */
.L_x_27:
[----:B------:R-:W-:Y:S02]  /*1b60*/  IMAD.MOV.U32 R2, RZ, RZ, 0x0 ;  /* 0x00000000ff027424 */ /* 0x000fe400078e00ff */
[----:B------:R-:W-:-:S05]  /*1b70*/  IMAD.MOV.U32 R3, RZ, RZ, 0x408f4000 ;  /* 0x408f4000ff037424 */ /* 0x000fca00078e00ff */
[----:B------:R1:W-:Y:S04]  /*1b80*/  STG.E.64 desc[UR36][R26.64], R2 ;  /* 0x000000021a007986 */ /* 0x0003e8000c101b24 */
[----:B------:R1:W-:Y:S04]  /*1b90*/  STG.E.64 desc[UR36][R28.64], R2 ;  /* 0x000000021c007986 */ /* 0x0003e8000c101b24 */
[----:B------:R1:W-:Y:S04]  /*1ba0*/  STG.E.64 desc[UR36][R30.64], R2 ;  /* 0x000000021e007986 */ /* 0x0003e8000c101b24 */
[----:B------:R1:W-:Y:S02]  /*1bb0*/  STG.E.64 desc[UR36][R32.64], R2 ;  /* 0x0000000220007986 */ /* 0x0003e4000c101b24 */
.L_x_25:
[----:B------:R-:W2:Y:S02]  /*1bc0*/  LDC R0, c[0x0][0x394] ;  /* 0x0000e500ff007b82 */ /* 0x000ea40000000800 */
[----:B--2---:R-:W-:-:S04]  /*1bd0*/  LOP3.LUT R0, R0, 0x1, RZ, 0xc0, !PT ;  /* 0x0000000100007812 */ /* 0x004fc800078ec0ff */
[----:B------:R-:W-:-:S13]  /*1be0*/  ISETP.NE.U32.AND P0, PT, R0, 0x1, PT ;  /* 0x000000010000780c */ /* 0x000fda0003f05070 */
[----:B------:R-:W-:Y:S05]  /*1bf0*/  @P0 EXIT ;  /* 0x000000000000094d */ /* 0x000fea0003800000 */
[----:B------:R-:W-:Y:S01]  /*1c00*/  MOV R0, 0x0 ;  /* 0x0000000000007802 */ /* 0x000fe20000000f00 */
[----:B------:R-:W2:Y:S01]  /*1c10*/  LDCU.64 UR4, c[0x4][0x18] ;  /* 0x01000300ff0477ac */ /* 0x000ea20008000a00 */
[----:B------:R-:W-:Y:S02]  /*1c20*/  CS2R R6, SRZ ;  /* 0x0000000000067805 */ /* 0x000fe4000001ff00 */
[----:B01----:R0:W1:Y:S01]  /*1c30*/  LDC.64 R2, c[0x4][R0] ;  /* 0x0100000000027b82 */ /* 0x0030620000000a00 */
[----:B--2---:R-:W-:Y:S01]  /*1c40*/  MOV R4, UR4 ;  /* 0x0000000400047c02 */ /* 0x004fe20008000f00 */
[----:B0-----:R-:W-:-:S07]  /*1c50*/  IMAD.U32 R5, RZ, RZ, UR5 ;  /* 0x00000005ff057e24 */ /* 0x001fce000f8e00ff */
[----:B------:R-:W-:-:S07]  /*1c60*/  LEPC R20, `(.L_x_28) ;  /* 0x000000001014794e */ /* 0x000fce0000000000 */
[----:B-1----:R-:W-:Y:S05]  /*1c70*/  CALL.ABS.NOINC R2 ;  /* 0x0000000002007343 */ /* 0x002fea0003c00000 */
.L_x_28:
[----:B------:R-:W0:Y:S01]  /*1c80*/  LDC.64 R2, c[0x0][0x388] ;  /* 0x0000e200ff027b82 */ /* 0x000e220000000a00 */
[----:B------:R-:W-:Y:S02]  /*1c90*/  IMAD.MOV.U32 R6, RZ, RZ, 0x0 ;  /* 0x00000000ff067424 */ /* 0x000fe400078e00ff */
[----:B------:R-:W-:-:S05]  /*1ca0*/  IMAD.MOV.U32 R7, RZ, RZ, 0x408f4000 ;  /* 0x408f4000ff077424 */ /* 0x000fca00078e00ff */
[----:B------:R-:W1:Y:S01]  /*1cb0*/  LDC R9, c[0x0][0x390] ;  /* 0x0000e400ff097b82 */ /* 0x000e620000000800 */
[----:B0-----:R-:W-:-:S05]  /*1cc0*/  IMAD.WIDE R4, R55, 0x8, R2 ;  /* 0x0000000837047825 */ /* 0x001fca00078e0202 */
[----:B------:R-:W-:Y:S01]  /*1cd0*/  STG.E.64 desc[UR36][R4.64], R6 ;  /* 0x0000000604007986 */ /* 0x000fe2000c101b24 */
[----:B-1----:R-:W-:-:S05]  /*1ce0*/  IMAD.WIDE R2, R9, 0x8, R4 ;  /* 0x0000000809027825 */ /* 0x002fca00078e0204 */
[----:B------:R-:W-:Y:S04]  /*1cf0*/  STG.E.64 desc[UR36][R2.64], R6 ;  /* 0x0000000602007986 */ /* 0x000fe8000c101b24 */
[----:B------:R-:W-:Y:S04]  /*1d00*/  STG.E.64 desc[UR36][R4.64+0x8], R6 ;  /* 0x0000080604007986 */ /* 0x000fe8000c101b24 */
[----:B------:R-:W-:Y:S01]  /*1d10*/  STG.E.64 desc[UR36][R2.64+0x8], R6 ;  /* 0x0000080602007986 */ /* 0x000fe2000c101b24 */
[----:B------:R-:W-:Y:S05]  /*1d20*/  EXIT ;  /* 0x000000000000794d */ /* 0x000fea0003800000 */
        .weak           $__internal_0_$__cuda_sm20_div_rn_f64_full
        .type           $__internal_0_$__cuda_sm20_div_rn_f64_full,@function
        .size           $__internal_0_$__cuda_sm20_div_rn_f64_full,(.L_x_35 - $__internal_0_$__cuda_sm20_div_rn_f64_full)
$__internal_0_$__cuda_sm20_div_rn_f64_full:
[C---:B------:R-:W-:Y:S01]  /*1d30*/  FSETP.GEU.AND P0, PT, |R49|.reuse, 1.469367938527859385e-39, PT ;  /* 0x001000003100780b */ /* 0x040fe20003f0e200 */
[----:B------:R-:W-:Y:S01]  /*1d40*/  IMAD.MOV.U32 R21, RZ, RZ, R49 ;  /* 0x000000ffff157224 */ /* 0x000fe200078e0031 */
[----:B------:R-:W-:Y:S01]  /*1d50*/  LOP3.LUT R14, R49, 0x800fffff, RZ, 0xc0, !PT ;  /* 0x800fffff310e7812 */ /* 0x000fe200078ec0ff */
[----:B------:R-:W-:Y:S01]  /*1d60*/  IMAD.MOV.U32 R8, RZ, RZ, 0x1 ;  /* 0x00000001ff087424 */ /* 0x000fe200078e00ff */
[----:B------:R-:W-:Y:S01]  /*1d70*/  MOV R20, R50 ;  /* 0x0000003200147202 */ /* 0x000fe20000000f00 */
[----:B------:R-:W-:Y:S01]  /*1d80*/  IMAD.MOV.U32 R12, RZ, RZ, R4 ;  /* 0x000000ffff0c7224 */ /* 0x000fe200078e0004 */
[----:B------:R-:W-:Y:S01]  /*1d90*/  LOP3.LUT R15, R14, 0x3ff00000, RZ, 0xfc, !PT ;  /* 0x3ff000000e0f7812 */ /* 0x000fe200078efcff */
[----:B------:R-:W-:Y:S01]  /*1da0*/  IMAD.MOV.U32 R14, RZ, RZ, R50 ;  /* 0x000000ffff0e7224 */ /* 0x000fe200078e0032 */
[C---:B------:R-:W-:Y:S01]  /*1db0*/  FSETP.GEU.AND P2, PT, |R5|.reuse, 1.469367938527859385e-39, PT ;  /* 0x001000000500780b */ /* 0x040fe20003f4e200 */
[----:B------:R-:W-:Y:S01]  /*1dc0*/  BSSY.RECONVERGENT B1, `(.L_x_29) ;  /* 0x0000050000017945 */ /* 0x000fe20003800200 */
[----:B------:R-:W-:-:S02]  /*1dd0*/  LOP3.LUT R16, R5, 0x7ff00000, RZ, 0xc0, !PT ;  /* 0x7ff0000005107812 */ /* 0x000fc400078ec0ff */
[----:B------:R-:W-:Y:S01]  /*1de0*/  LOP3.LUT R57, R49, 0x7ff00000, RZ, 0xc0, !PT ;  /* 0x7ff0000031397812 */ /* 0x000fe200078ec0ff */
[----:B------:R-:W-:Y:S01]  /*1df0*/  @!P0 DMUL R14, R20, 8.98846567431157953865e+307 ;  /* 0x7fe00000140e8828 */ /* 0x000fe20000000000 */
[----:B------:R-:W-:Y:S02]  /*1e00*/  MOV R56, 0x1ca00000 ;  /* 0x1ca0000000387802 */ /* 0x000fe40000000f00 */
[----:B------:R-:W-:-:S03]  /*1e10*/  ISETP.GE.U32.AND P1, PT, R16, R57, PT ;  /* 0x000000391000720c */ /* 0x000fc60003f26070 */
[----:B------:R-:W0:Y:S01]  /*1e20*/  MUFU.RCP64H R9, R15 ;  /* 0x0000000f00097308 */ /* 0x000e220000001800 */
[----:B------:R-:W-:Y:S02]  /*1e30*/  SEL R13, R56, 0x63400000, !P1 ;  /* 0x63400000380d7807 */ /* 0x000fe40004800000 */
[----:B------:R-:W-:Y:S02]  /*1e40*/  @!P2 LOP3.LUT R11, R21, 0x7ff00000, RZ, 0xc0, !PT ;  /* 0x7ff00000150ba812 */ /* 0x000fe400078ec0ff */
[----:B------:R-:W-:Y:S02]  /*1e50*/  LOP3.LUT R13, R13, 0x800fffff, R5, 0xf8, !PT ;  /* 0x800fffff0d0d7812 */ /* 0x000fe400078ef805 */
[----:B------:R-:W-:Y:S02]  /*1e60*/  @!P2 ISETP.GE.U32.AND P3, PT, R16, R11, PT ;  /* 0x0000000b1000a20c */ /* 0x000fe40003f66070 */
[----:B------:R-:W-:Y:S01]  /*1e70*/  @!P0 LOP3.LUT R57, R15, 0x7ff00000, RZ, 0xc0, !PT ;  /* 0x7ff000000f398812 */ /* 0x000fe200078ec0ff */
[----:B0-----:R-:W-:-:S08]  /*1e80*/  DFMA R6, R8, -R14, 1 ;  /* 0x3ff000000806742b */ /* 0x001fd0000000080e */
[----:B------:R-:W-:-:S08]  /*1e90*/  DFMA R6, R6, R6, R6 ;  /* 0x000000060606722b */ /* 0x000fd00000000006 */
[----:B------:R-:W-:Y:S01]  /*1ea0*/  DFMA R6, R8, R6, R8 ;  /* 0x000000060806722b */ /* 0x000fe20000000008 */
[----:B------:R-:W-:Y:S01]  /*1eb0*/  @!P2 SEL R9, R56, 0x63400000, !P3 ;  /* 0x634000003809a807 */ /* 0x000fe20005800000 */
[----:B------:R-:W-:-:S03]  /*1ec0*/  @!P2 IMAD.MOV.U32 R8, RZ, RZ, RZ ;  /* 0x000000ffff08a224 */ /* 0x000fc600078e00ff */
[----:B------:R-:W-:-:S03]  /*1ed0*/  @!P2 LOP3.LUT R9, R9, 0x80000000, R5, 0xf8, !PT ;  /* 0x800000000909a812 */ /* 0x000fc600078ef805 */
[----:B------:R-:W-:Y:S01]  /*1ee0*/  DFMA R10, R6, -R14, 1 ;  /* 0x3ff00000060a742b */ /* 0x000fe2000000080e */
[----:B------:R-:W-:-:S06]  /*1ef0*/  @!P2 LOP3.LUT R9, R9, 0x100000, RZ, 0xfc, !PT ;  /* 0x001000000909a812 */ /* 0x000fcc00078efcff */
[----:B------:R-:W-:Y:S02]  /*1f00*/  @!P2 DFMA R12, R12, 2, -R8 ;  /* 0x400000000c0ca82b */ /* 0x000fe40000000808 */
[----:B------:R-:W-:-:S08]  /*1f10*/  DFMA R10, R6, R10, R6 ;  /* 0x0000000a060a722b */ /* 0x000fd00000000006 */
[----:B------:R-:W-:-:S08]  /*1f20*/  DMUL R8, R10, R12 ;  /* 0x0000000c0a087228 */ /* 0x000fd00000000000 */
[----:B------:R-:W-:-:S08]  /*1f30*/  DFMA R6, R8, -R14, R12 ;  /* 0x8000000e0806722b */ /* 0x000fd0000000000c */
[----:B------:R-:W-:Y:S01]  /*1f40*/  DFMA R6, R10, R6, R8 ;  /* 0x000000060a06722b */ /* 0x000fe20000000008 */
[----:B------:R-:W-:Y:S01]  /*1f50*/  IMAD.MOV.U32 R10, RZ, RZ, R16 ;  /* 0x000000ffff0a7224 */ /* 0x000fe200078e0010 */
[----:B------:R-:W-:Y:S01]  /*1f60*/  @!P2 LOP3.LUT R10, R13, 0x7ff00000, RZ, 0xc0, !PT ;  /* 0x7ff000000d0aa812 */ /* 0x000fe200078ec0ff */
[----:B------:R-:W-:-:S03]  /*1f70*/  VIADD R9, R57, 0xffffffff ;  /* 0xffffffff39097836 */ /* 0x000fc60000000000 */
[----:B------:R-:W-:-:S04]  /*1f80*/  IADD3 R8, PT, PT, R10, -0x1, RZ ;  /* 0xffffffff0a087810 */ /* 0x000fc80007ffe0ff */
[----:B------:R-:W-:-:S04]  /*1f90*/  ISETP.GT.U32.AND P0, PT, R8, 0x7feffffe, PT ;  /* 0x7feffffe0800780c */ /* 0x000fc80003f04070 */
[----:B------:R-:W-:-:S13]  /*1fa0*/  ISETP.GT.U32.OR P0, PT, R9, 0x7feffffe, P0 ;  /* 0x7feffffe0900780c */ /* 0x000fda0000704470 */
[----:B------:R-:W-:Y:S05]  /*1fb0*/  @P0 BRA `(.L_x_30) ;  /* 0x00000000006c0947 */ /* 0x000fea0003800000 */
[----:B------:R-:W-:-:S04]  /*1fc0*/  LOP3.LUT R5, R21, 0x7ff00000, RZ, 0xc0, !PT ;  /* 0x7ff0000015057812 */ /* 0x000fc800078ec0ff */
[CC--:B------:R-:W-:Y:S02]  /*1fd0*/  VIADDMNMX R4, R16.reuse, -R5.reuse, 0xb9600000, !PT ;  /* 0xb960000010047446 */ /* 0x0c0fe40007800905 */
[----:B------:R-:W-:Y:S02]  /*1fe0*/  ISETP.GE.U32.AND P0, PT, R16, R5, PT ;  /* 0x000000051000720c */ /* 0x000fe40003f06070 */
[----:B------:R-:W-:Y:S02]  /*1ff0*/  VIMNMX R4, PT, PT, R4, 0x46a00000, PT ;  /* 0x46a0000004047848 */ /* 0x000fe40003fe0100 */
[----:B------:R-:W-:-:S05]  /*2000*/  SEL R5, R56, 0x63400000, !P0 ;  /* 0x6340000038057807 */ /* 0x000fca0004000000 */
[----:B------:R-:W-:Y:S01]  /*2010*/  IMAD.IADD R16, R4, 0x1, -R5 ;  /* 0x0000000104107824 */ /* 0x000fe200078e0a05 */
[----:B------:R-:W-:-:S03]  /*2020*/  MOV R4, RZ ;  /* 0x000000ff00047202 */ /* 0x000fc60000000f00 */
[----:B------:R-:W-:-:S06]  /*2030*/  VIADD R5, R16, 0x7fe00000 ;  /* 0x7fe0000010057836 */ /* 0x000fcc0000000000 */
[----:B------:R-:W-:-:S10]  /*2040*/  DMUL R8, R6, R4 ;  /* 0x0000000406087228 */ /* 0x000fd40000000000 */
[----:B------:R-:W-:-:S13]  /*2050*/  FSETP.GTU.AND P0, PT, |R9|, 1.469367938527859385e-39, PT ;  /* 0x001000000900780b */ /* 0x000fda0003f0c200 */
[----:B------:R-:W-:Y:S05]  /*2060*/  @P0 BRA `(.L_x_31) ;  /* 0x0000000000940947 */ /* 0x000fea0003800000 */
[----:B------:R-:W-:Y:S01]  /*2070*/  DFMA R12, R6, -R14, R12 ;  /* 0x8000000e060c722b */ /* 0x000fe2000000000c */
[----:B------:R-:W-:-:S09]  /*2080*/  IMAD.MOV.U32 R10, RZ, RZ, RZ ;  /* 0x000000ffff0a7224 */ /* 0x000fd200078e00ff */
[C---:B------:R-:W-:Y:S02]  /*2090*/  FSETP.NEU.AND P0, PT, R13.reuse, RZ, PT ;  /* 0x000000ff0d00720b */ /* 0x040fe40003f0d000 */
[----:B------:R-:W-:-:S04]  /*20a0*/  LOP3.LUT R15, R13, 0x80000000, R21, 0x48, !PT ;  /* 0x800000000d0f7812 */ /* 0x000fc800078e4815 */
[----:B------:R-:W-:-:S07]  /*20b0*/  LOP3.LUT R11, R15, R5, RZ, 0xfc, !PT ;  /* 0x000000050f0b7212 */ /* 0x000fce00078efcff */
[----:B------:R-:W-:Y:S05]  /*20c0*/  @!P0 BRA `(.L_x_31) ;  /* 0x00000000007c8947 */ /* 0x000fea0003800000 */
[----:B------:R-:W-:Y:S02]  /*20d0*/  IMAD.MOV R5, RZ, RZ, -R16 ;  /* 0x000000ffff057224 */ /* 0x000fe400078e0a10 */
[----:B------:R-:W-:-:S06]  /*20e0*/  IMAD.MOV.U32 R4, RZ, RZ, RZ ;  /* 0x000000ffff047224 */ /* 0x000fcc00078e00ff */
[----:B------:R-:W-:Y:S02]  /*20f0*/  DFMA R4, R8, -R4, R6 ;  /* 0x800000040804722b */ /* 0x000fe40000000006 */
[----:B------:R-:W-:-:S04]  /*2100*/  DMUL.RP R6, R6, R10 ;  /* 0x0000000a06067228 */ /* 0x000fc80000008000 */
[----:B------:R-:W-:-:S04]  /*2110*/  IADD3 R4, PT, PT, -R16, -0x43300000, RZ ;  /* 0xbcd0000010047810 */ /* 0x000fc80007ffe1ff */
[----:B------:R-:W-:Y:S02]  /*2120*/  FSETP.NEU.AND P0, PT, |R5|, R4, PT ;  /* 0x000000040500720b */ /* 0x000fe40003f0d200 */
[----:B------:R-:W-:Y:S02]  /*2130*/  LOP3.LUT R15, R7, R15, RZ, 0x3c, !PT ;  /* 0x0000000f070f7212 */ /* 0x000fe400078e3cff */
[----:B------:R-:W-:Y:S02]  /*2140*/  FSEL R8, R6, R8, !P0 ;  /* 0x0000000806087208 */ /* 0x000fe40004000000 */
[----:B------:R-:W-:Y:S01]  /*2150*/  FSEL R9, R15, R9, !P0 ;  /* 0x000000090f097208 */ /* 0x000fe20004000000 */
[----:B------:R-:W-:Y:S06]  /*2160*/  BRA `(.L_x_31) ;  /* 0x0000000000547947 */ /* 0x000fec0003800000 */
.L_x_30:
[----:B------:R-:W-:-:S14]  /*2170*/  DSETP.NAN.AND P0, PT, R4, R4, PT ;  /* 0x000000040400722a */ /* 0x000fdc0003f08000 */
[----:B------:R-:W-:Y:S05]  /*2180*/  @P0 BRA `(.L_x_32) ;  /* 0x0000000000440947 */ /* 0x000fea0003800000 */
[----:B------:R-:W-:-:S14]  /*2190*/  DSETP.NAN.AND P0, PT, R20, R20, PT ;  /* 0x000000141400722a */ /* 0x000fdc0003f08000 */
[----:B------:R-:W-:Y:S05]  /*21a0*/  @P0 BRA `(.L_x_33) ;  /* 0x0000000000300947 */ /* 0x000fea0003800000 */
[----:B------:R-:W-:Y:S01]  /*21b0*/  ISETP.NE.AND P0, PT, R10, R57, PT ;  /* 0x000000390a00720c */ /* 0x000fe20003f05270 */
[----:B------:R-:W-:Y:S01]  /*21c0*/  IMAD.MOV.U32 R9, RZ, RZ, -0x80000 ;  /* 0xfff80000ff097424 */ /* 0x000fe200078e00ff */
[----:B------:R-:W-:-:S11]  /*21d0*/  MOV R8, 0x0 ;  /* 0x0000000000087802 */ /* 0x000fd60000000f00 */
[----:B------:R-:W-:Y:S05]  /*21e0*/  @!P0 BRA `(.L_x_31) ;  /* 0x0000000000348947 */ /* 0x000fea0003800000 */
[----:B------:R-:W-:Y:S02]  /*21f0*/  ISETP.NE.AND P0, PT, R10, 0x7ff00000, PT ;  /* 0x7ff000000a00780c */ /* 0x000fe40003f05270 */
[----:B------:R-:W-:Y:S02]  /*2200*/  LOP3.LUT R9, R5, 0x80000000, R21, 0x48, !PT ;  /* 0x8000000005097812 */ /* 0x000fe400078e4815 */
[----:B------:R-:W-:-:S13]  /*2210*/  ISETP.EQ.OR P0, PT, R57, RZ, !P0 ;  /* 0x000000ff3900720c */ /* 0x000fda0004702670 */
[----:B------:R-:W-:Y:S01]  /*2220*/  @P0 LOP3.LUT R4, R9, 0x7ff00000, RZ, 0xfc, !PT ;  /* 0x7ff0000009040812 */ /* 0x000fe200078efcff */
[----:B------:R-:W-:Y:S02]  /*2230*/  @!P0 IMAD.MOV.U32 R8, RZ, RZ, RZ ;  /* 0x000000ffff088224 */ /* 0x000fe400078e00ff */
[----:B------:R-:W-:Y:S01]  /*2240*/  @P0 IMAD.MOV.U32 R8, RZ, RZ, RZ ;  /* 0x000000ffff080224 */ /* 0x000fe200078e00ff */
[----:B------:R-:W-:Y:S01]  /*2250*/  @P0 MOV R9, R4 ;  /* 0x0000000400090202 */ /* 0x000fe20000000f00 */
[----:B------:R-:W-:Y:S06]  /*2260*/  BRA `(.L_x_31) ;  /* 0x0000000000147947 */ /* 0x000fec0003800000 */
.L_x_33:
[----:B------:R-:W-:Y:S01]  /*2270*/  LOP3.LUT R9, R21, 0x80000, RZ, 0xfc, !PT ;  /* 0x0008000015097812 */ /* 0x000fe200078efcff */
[----:B------:R-:W-:Y:S01]  /*2280*/  IMAD.MOV.U32 R8, RZ, RZ, R20 ;  /* 0x000000ffff087224 */ /* 0x000fe200078e0014 */
[----:B------:R-:W-:Y:S06]  /*2290*/  BRA `(.L_x_31) ;  /* 0x0000000000087947 */ /* 0x000fec0003800000 */
.L_x_32:
[----:B------:R-:W-:Y:S01]  /*22a0*/  LOP3.LUT R9, R5, 0x80000, RZ, 0xfc, !PT ;  /* 0x0008000005097812 */ /* 0x000fe200078efcff */
[----:B------:R-:W-:-:S07]  /*22b0*/  IMAD.MOV.U32 R8, RZ, RZ, R4 ;  /* 0x000000ffff087224 */ /* 0x000fce00078e0004 */
.L_x_31:
[----:B------:R-:W-:Y:S05]  /*22c0*/  BSYNC.RECONVERGENT B1 ;  /* 0x0000000000017941 */ /* 0x000fea0003800200 */
.L_x_29:
[----:B------:R-:W-:Y:S01]  /*22d0*/  IMAD.MOV.U32 R4, RZ, RZ, R0 ;  /* 0x000000ffff047224 */ /* 0x000fe200078e0000 */
[----:B------:R-:W-:Y:S01]  /*22e0*/  MOV R13, R9 ;  /* 0x00000009000d7202 */ /* 0x000fe20000000f00 */
[----:B------:R-:W-:Y:S02]  /*22f0*/  IMAD.MOV.U32 R5, RZ, RZ, 0x0 ;  /* 0x00000000ff057424 */ /* 0x000fe400078e00ff */
[----:B------:R-:W-:Y:S02]  /*2300*/  IMAD.MOV.U32 R12, RZ, RZ, R8 ;  /* 0x000000ffff0c7224 */ /* 0x000fe400078e0008 */
[----:B------:R-:W-:Y:S05]  /*2310*/  RET.REL.NODEC R4 `(_Z11GPU_processPdS_ii) ;  /* 0xffffffdc04387950 */ /* 0x000fea0003c3ffff */
.L_x_34:
[----:B------:R-:W-:-:S00]  /*2320*/  BRA `(.L_x_34) ;  /* 0xfffffffc00fc7947 */ /* 0x000fc0000383ffff */
[----:B------:R-:W-:-:S00]  /*2330*/  NOP ;  /* 0x0000000000007918 */ /* 0x000fc00000000000 */
        /* <DEDUP_REMOVED lines=12> */
.L_x_35:


//--------------------- .nv.global.init           --------------------------
	.section	.nv.global.init,"aw",@progbits
.nv.global.init:
	.type		$str$1,@object
	.size		$str$1,($str - $str$1)
$str$1:
        /*0000*/ 	.byte	0x0a, 0x00
	.type		$str,@object
	.size		$str,($str$2 - $str)
$str:
        /*0002*/ 	.byte	0x28, 0x25, 0x69, 0x2c, 0x20, 0x25, 0x69, 0x29, 0x20, 0x00
	.type		$str$2,@object
	.size		$str$2,(.L_2 - $str$2)
$str$2:
        /*000c*/ 	.byte	0x2d, 0x2d, 0x2d, 0x2d, 0x2d, 0x2d, 0x2d, 0x2d, 0x2d, 0x2d, 0x2d, 0x2d, 0x2d, 0x2d, 0x2d, 0x2d
        /*001c*/ 	.byte	0x2d, 0x2d, 0x2d, 0x2d, 0x2d, 0x2d, 0x2d, 0x2d, 0x2d, 0x2d, 0x2d, 0x2d, 0x2d, 0x2d, 0x2d, 0x2d
        /*002c*/ 	.byte	0x2d, 0x2d, 0x2d, 0x2d, 0x2d, 0x2d, 0x2d, 0x2d, 0x2d, 0x2d, 0x2d, 0x2d, 0x2d, 0x2d, 0x2d, 0x2d
        /*003c*/ 	.byte	0x2d, 0x2d, 0x2d, 0x2d, 0x2d, 0x0a, 0x00
.L_2:


//--------------------- .nv.shared.reserved.0     --------------------------
	.section	.nv.shared.reserved.0,"aw",@nobits
	.weak		__nv_reservedSMEM_offset_0_alias
	.size		__nv_reservedSMEM_offset_0_alias, 0, 64
	.other		__nv_reservedSMEM_offset_0_alias,@"STO_CUDA_RESERVED_SHARED STV_DEFAULT"
__nv_reservedSMEM_offset_0_alias:
	.zero		0
	.zero		64


//--------------------- .nv.constant0._Z11GPU_processPdS_ii --------------------------
	.section	.nv.constant0._Z11GPU_processPdS_ii,"a",@progbits
	.sectionflags	@""
	.align	4
.nv.constant0._Z11GPU_processPdS_ii:
	.zero		920


//--------------------- SYMBOLS --------------------------

	.type		.nv.reservedSmem.offset0,@object
	.size		.nv.reservedSmem.offset0,0x4
	.type		vprintf,@function
